//
// Generated by NVIDIA NVVM Compiler
//
// Compiler Build ID: CL-36424714
// Cuda compilation tools, release 13.0, V13.0.88
// Based on NVVM 20.0.0
//

.version 9.0
.target sm_100
.address_size 64

	// .globl	_Z9matmul_qkPKfS0_Pfii
// _ZZ15softmax_inplacePfiE1m has been demoted
// _ZZ15softmax_inplacePfiE1l has been demoted
.extern .shared .align 16 .b8 sh[];
.extern .shared .align 16 .b8 sm[];

.visible .entry _Z9matmul_qkPKfS0_Pfii(
	.param .u64 .ptr .align 1 _Z9matmul_qkPKfS0_Pfii_param_0,
	.param .u64 .ptr .align 1 _Z9matmul_qkPKfS0_Pfii_param_1,
	.param .u64 .ptr .align 1 _Z9matmul_qkPKfS0_Pfii_param_2,
	.param .u32 _Z9matmul_qkPKfS0_Pfii_param_3,
	.param .u32 _Z9matmul_qkPKfS0_Pfii_param_4
)
{
	.reg .pred 	%p<11>;
	.reg .b32 	%r<48>;
	.reg .b32 	%f<112>;
	.reg .b64 	%rd<43>;

	ld.param.u64 	%rd11, [_Z9matmul_qkPKfS0_Pfii_param_0];
	ld.param.u64 	%rd12, [_Z9matmul_qkPKfS0_Pfii_param_1];
	ld.param.u64 	%rd10, [_Z9matmul_qkPKfS0_Pfii_param_2];
	ld.param.u32 	%r25, [_Z9matmul_qkPKfS0_Pfii_param_3];
	ld.param.u32 	%r26, [_Z9matmul_qkPKfS0_Pfii_param_4];
	cvta.to.global.u64 	%rd1, %rd12;
	cvta.to.global.u64 	%rd2, %rd11;
	mov.u32 	%r27, %ctaid.y;
	mov.u32 	%r28, %ntid.y;
	mov.u32 	%r29, %tid.y;
	mad.lo.s32 	%r1, %r27, %r28, %r29;
	mov.u32 	%r30, %ctaid.x;
	mov.u32 	%r31, %ntid.x;
	mov.u32 	%r32, %tid.x;
	mad.lo.s32 	%r2, %r30, %r31, %r32;
	max.s32 	%r33, %r1, %r2;
	setp.ge.s32 	%p1, %r33, %r25;
	@%p1 bra 	$L__BB0_15;
	setp.lt.s32 	%p2, %r26, 1;
	mov.f32 	%f111, 0f00000000;
	@%p2 bra 	$L__BB0_14;
	mul.lo.s32 	%r3, %r26, %r1;
	mul.lo.s32 	%r4, %r26, %r2;
	and.b32  	%r5, %r26, 15;
	setp.lt.u32 	%p3, %r26, 16;
	mov.f32 	%f111, 0f00000000;
	mov.b32 	%r44, 0;
	@%p3 bra 	$L__BB0_5;
	and.b32  	%r44, %r26, 2147483632;
	neg.s32 	%r42, %r44;
	mul.wide.u32 	%rd13, %r3, 4;
	add.s64 	%rd14, %rd13, %rd2;
	add.s64 	%rd41, %rd14, 32;
	add.s64 	%rd4, %rd1, 32;
	mov.f32 	%f111, 0f00000000;
	mov.u32 	%r41, %r4;
$L__BB0_4:
	.pragma "nounroll";
	mul.wide.s32 	%rd15, %r41, 4;
	add.s64 	%rd16, %rd4, %rd15;
	ld.global.nc.f32 	%f18, [%rd41+-32];
	ld.global.nc.f32 	%f19, [%rd16+-32];
	fma.rn.f32 	%f20, %f18, %f19, %f111;
	ld.global.nc.f32 	%f21, [%rd41+-28];
	ld.global.nc.f32 	%f22, [%rd16+-28];
	fma.rn.f32 	%f23, %f21, %f22, %f20;
	ld.global.nc.f32 	%f24, [%rd41+-24];
	ld.global.nc.f32 	%f25, [%rd16+-24];
	fma.rn.f32 	%f26, %f24, %f25, %f23;
	ld.global.nc.f32 	%f27, [%rd41+-20];
	ld.global.nc.f32 	%f28, [%rd16+-20];
	fma.rn.f32 	%f29, %f27, %f28, %f26;
	ld.global.nc.f32 	%f30, [%rd41+-16];
	ld.global.nc.f32 	%f31, [%rd16+-16];
	fma.rn.f32 	%f32, %f30, %f31, %f29;
	ld.global.nc.f32 	%f33, [%rd41+-12];
	ld.global.nc.f32 	%f34, [%rd16+-12];
	fma.rn.f32 	%f35, %f33, %f34, %f32;
	ld.global.nc.f32 	%f36, [%rd41+-8];
	ld.global.nc.f32 	%f37, [%rd16+-8];
	fma.rn.f32 	%f38, %f36, %f37, %f35;
	ld.global.nc.f32 	%f39, [%rd41+-4];
	ld.global.nc.f32 	%f40, [%rd16+-4];
	fma.rn.f32 	%f41, %f39, %f40, %f38;
	ld.global.nc.f32 	%f42, [%rd41];
	ld.global.nc.f32 	%f43, [%rd16];
	fma.rn.f32 	%f44, %f42, %f43, %f41;
	ld.global.nc.f32 	%f45, [%rd41+4];
	ld.global.nc.f32 	%f46, [%rd16+4];
	fma.rn.f32 	%f47, %f45, %f46, %f44;
	ld.global.nc.f32 	%f48, [%rd41+8];
	ld.global.nc.f32 	%f49, [%rd16+8];
	fma.rn.f32 	%f50, %f48, %f49, %f47;
	ld.global.nc.f32 	%f51, [%rd41+12];
	ld.global.nc.f32 	%f52, [%rd16+12];
	fma.rn.f32 	%f53, %f51, %f52, %f50;
	ld.global.nc.f32 	%f54, [%rd41+16];
	ld.global.nc.f32 	%f55, [%rd16+16];
	fma.rn.f32 	%f56, %f54, %f55, %f53;
	ld.global.nc.f32 	%f57, [%rd41+20];
	ld.global.nc.f32 	%f58, [%rd16+20];
	fma.rn.f32 	%f59, %f57, %f58, %f56;
	ld.global.nc.f32 	%f60, [%rd41+24];
	ld.global.nc.f32 	%f61, [%rd16+24];
	fma.rn.f32 	%f62, %f60, %f61, %f59;
	ld.global.nc.f32 	%f63, [%rd41+28];
	ld.global.nc.f32 	%f64, [%rd16+28];
	fma.rn.f32 	%f111, %f63, %f64, %f62;
	add.s32 	%r42, %r42, 16;
	add.s64 	%rd41, %rd41, 64;
	add.s32 	%r41, %r41, 16;
	setp.ne.s32 	%p4, %r42, 0;
	@%p4 bra 	$L__BB0_4;
$L__BB0_5:
	setp.eq.s32 	%p5, %r5, 0;
	@%p5 bra 	$L__BB0_14;
	and.b32  	%r13, %r26, 7;
	setp.lt.u32 	%p6, %r5, 8;
	@%p6 bra 	$L__BB0_8;
	add.s32 	%r35, %r44, %r3;
	mul.wide.u32 	%rd17, %r35, 4;
	add.s64 	%rd18, %rd2, %rd17;
	ld.global.nc.f32 	%f66, [%rd18];
	add.s32 	%r36, %r44, %r4;
	mul.wide.s32 	%rd19, %r36, 4;
	add.s64 	%rd20, %rd1, %rd19;
	ld.global.nc.f32 	%f67, [%rd20];
	fma.rn.f32 	%f68, %f66, %f67, %f111;
	cvt.u64.u32 	%rd21, %r3;
	cvt.u64.u32 	%rd22, %r44;
	add.s64 	%rd23, %rd22, %rd21;
	shl.b64 	%rd24, %rd23, 2;
	add.s64 	%rd25, %rd2, %rd24;
	ld.global.nc.f32 	%f69, [%rd25+4];
	ld.global.nc.f32 	%f70, [%rd20+4];
	fma.rn.f32 	%f71, %f69, %f70, %f68;
	ld.global.nc.f32 	%f72, [%rd25+8];
	ld.global.nc.f32 	%f73, [%rd20+8];
	fma.rn.f32 	%f74, %f72, %f73, %f71;
	ld.global.nc.f32 	%f75, [%rd25+12];
	ld.global.nc.f32 	%f76, [%rd20+12];
	fma.rn.f32 	%f77, %f75, %f76, %f74;
	ld.global.nc.f32 	%f78, [%rd25+16];
	ld.global.nc.f32 	%f79, [%rd20+16];
	fma.rn.f32 	%f80, %f78, %f79, %f77;
	ld.global.nc.f32 	%f81, [%rd25+20];
	ld.global.nc.f32 	%f82, [%rd20+20];
	fma.rn.f32 	%f83, %f81, %f82, %f80;
	ld.global.nc.f32 	%f84, [%rd25+24];
	ld.global.nc.f32 	%f85, [%rd20+24];
	fma.rn.f32 	%f86, %f84, %f85, %f83;
	ld.global.nc.f32 	%f87, [%rd25+28];
	ld.global.nc.f32 	%f88, [%rd20+28];
	fma.rn.f32 	%f111, %f87, %f88, %f86;
	add.s32 	%r44, %r44, 8;
$L__BB0_8:
	setp.eq.s32 	%p7, %r13, 0;
	@%p7 bra 	$L__BB0_14;
	and.b32  	%r16, %r26, 3;
	setp.lt.u32 	%p8, %r13, 4;
	@%p8 bra 	$L__BB0_11;
	add.s32 	%r37, %r44, %r3;
	mul.wide.u32 	%rd26, %r37, 4;
	add.s64 	%rd27, %rd2, %rd26;
	ld.global.nc.f32 	%f90, [%rd27];
	add.s32 	%r38, %r44, %r4;
	mul.wide.s32 	%rd28, %r38, 4;
	add.s64 	%rd29, %rd1, %rd28;
	ld.global.nc.f32 	%f91, [%rd29];
	fma.rn.f32 	%f92, %f90, %f91, %f111;
	cvt.u64.u32 	%rd30, %r3;
	cvt.u64.u32 	%rd31, %r44;
	add.s64 	%rd32, %rd31, %rd30;
	shl.b64 	%rd33, %rd32, 2;
	add.s64 	%rd34, %rd2, %rd33;
	ld.global.nc.f32 	%f93, [%rd34+4];
	ld.global.nc.f32 	%f94, [%rd29+4];
	fma.rn.f32 	%f95, %f93, %f94, %f92;
	ld.global.nc.f32 	%f96, [%rd34+8];
	ld.global.nc.f32 	%f97, [%rd29+8];
	fma.rn.f32 	%f98, %f96, %f97, %f95;
	ld.global.nc.f32 	%f99, [%rd34+12];
	ld.global.nc.f32 	%f100, [%rd29+12];
	fma.rn.f32 	%f111, %f99, %f100, %f98;
	add.s32 	%r44, %r44, 4;
$L__BB0_11:
	setp.eq.s32 	%p9, %r16, 0;
	@%p9 bra 	$L__BB0_14;
	add.s32 	%r47, %r44, %r4;
	add.s32 	%r39, %r44, %r3;
	mul.wide.u32 	%rd35, %r39, 4;
	add.s64 	%rd42, %rd2, %rd35;
	neg.s32 	%r46, %r16;
$L__BB0_13:
	.pragma "nounroll";
	mul.wide.s32 	%rd36, %r47, 4;
	add.s64 	%rd37, %rd1, %rd36;
	ld.global.nc.f32 	%f101, [%rd42];
	ld.global.nc.f32 	%f102, [%rd37];
	fma.rn.f32 	%f111, %f101, %f102, %f111;
	add.s32 	%r47, %r47, 1;
	add.s64 	%rd42, %rd42, 4;
	add.s32 	%r46, %r46, 1;
	setp.ne.s32 	%p10, %r46, 0;
	@%p10 bra 	$L__BB0_13;
$L__BB0_14:
	mad.lo.s32 	%r40, %r25, %r1, %r2;
	cvta.to.global.u64 	%rd38, %rd10;
	mul.wide.s32 	%rd39, %r40, 4;
	add.s64 	%rd40, %rd38, %rd39;
	st.global.f32 	[%rd40], %f111;
$L__BB0_15:
	ret;

}
	// .globl	_Z15softmax_inplacePfi
.visible .entry _Z15softmax_inplacePfi(
	.param .u64 .ptr .align 1 _Z15softmax_inplacePfi_param_0,
	.param .u32 _Z15softmax_inplacePfi_param_1
)
{
	.reg .pred 	%p<16>;
	.reg .b32 	%r<28>;
	.reg .b32 	%f<36>;
	.reg .b64 	%rd<5>;
	// demoted variable
	.shared .align 4 .f32 _ZZ15softmax_inplacePfiE1m;
	// demoted variable
	.shared .align 4 .f32 _ZZ15softmax_inplacePfiE1l;
	ld.param.u64 	%rd2, [_Z15softmax_inplacePfi_param_0];
	ld.param.u32 	%r3, [_Z15softmax_inplacePfi_param_1];
	cvta.to.global.u64 	%rd3, %rd2;
	mov.u32 	%r4, %ctaid.x;
	mov.u32 	%r1, %tid.x;
	setp.ge.s32 	%p1, %r1, %r3;
	mad.lo.s32 	%r5, %r3, %r4, %r1;
	mul.wide.u32 	%rd4, %r5, 4;
	add.s64 	%rd1, %rd3, %rd4;
	mov.f32 	%f34, 0fFF7FFFFF;
	@%p1 bra 	$L__BB1_2;
	ld.global.f32 	%f34, [%rd1];
$L__BB1_2:
	mov.b32 	%r6, %f34;
	shfl.sync.down.b32	%r7|%p2, %r6, 16, 31, -1;
	mov.b32 	%f8, %r7;
	max.f32 	%f9, %f34, %f8;
	mov.b32 	%r8, %f9;
	shfl.sync.down.b32	%r9|%p3, %r8, 8, 31, -1;
	mov.b32 	%f10, %r9;
	max.f32 	%f11, %f9, %f10;
	mov.b32 	%r10, %f11;
	shfl.sync.down.b32	%r11|%p4, %r10, 4, 31, -1;
	mov.b32 	%f12, %r11;
	max.f32 	%f13, %f11, %f12;
	mov.b32 	%r12, %f13;
	shfl.sync.down.b32	%r13|%p5, %r12, 2, 31, -1;
	mov.b32 	%f14, %r13;
	max.f32 	%f15, %f13, %f14;
	mov.b32 	%r14, %f15;
	shfl.sync.down.b32	%r15|%p6, %r14, 1, 31, -1;
	mov.b32 	%f16, %r15;
	max.f32 	%f3, %f15, %f16;
	setp.ne.s32 	%p7, %r1, 0;
	@%p7 bra 	$L__BB1_4;
	st.shared.f32 	[_ZZ15softmax_inplacePfiE1m], %f3;
$L__BB1_4:
	setp.ge.s32 	%p8, %r1, %r3;
	bar.sync 	0;
	mov.f32 	%f35, 0f00000000;
	@%p8 bra 	$L__BB1_6;
	ld.global.f32 	%f18, [%rd1];
	ld.shared.f32 	%f19, [_ZZ15softmax_inplacePfiE1m];
	sub.f32 	%f20, %f18, %f19;
	mul.f32 	%f21, %f20, 0f3FB8AA3B;
	ex2.approx.f32 	%f35, %f21;
$L__BB1_6:
	setp.ne.s32 	%p9, %r1, 0;
	shl.b32 	%r16, %r1, 2;
	mov.u32 	%r17, sh;
	add.s32 	%r2, %r17, %r16;
	st.shared.f32 	[%r2], %f35;
	bar.sync 	0;
	mov.b32 	%r18, %f35;
	shfl.sync.down.b32	%r19|%p10, %r18, 16, 31, -1;
	mov.b32 	%f22, %r19;
	add.f32 	%f23, %f35, %f22;
	mov.b32 	%r20, %f23;
	shfl.sync.down.b32	%r21|%p11, %r20, 8, 31, -1;
	mov.b32 	%f24, %r21;
	add.f32 	%f25, %f23, %f24;
	mov.b32 	%r22, %f25;
	shfl.sync.down.b32	%r23|%p12, %r22, 4, 31, -1;
	mov.b32 	%f26, %r23;
	add.f32 	%f27, %f25, %f26;
	mov.b32 	%r24, %f27;
	shfl.sync.down.b32	%r25|%p13, %r24, 2, 31, -1;
	mov.b32 	%f28, %r25;
	add.f32 	%f29, %f27, %f28;
	mov.b32 	%r26, %f29;
	shfl.sync.down.b32	%r27|%p14, %r26, 1, 31, -1;
	mov.b32 	%f30, %r27;
	add.f32 	%f6, %f29, %f30;
	@%p9 bra 	$L__BB1_8;
	st.shared.f32 	[_ZZ15softmax_inplacePfiE1l], %f6;
$L__BB1_8:
	setp.ge.s32 	%p15, %r1, %r3;
	bar.sync 	0;
	@%p15 bra 	$L__BB1_10;
	ld.shared.f32 	%f31, [%r2];
	ld.shared.f32 	%f32, [_ZZ15softmax_inplacePfiE1l];
	div.rn.f32 	%f33, %f31, %f32;
	st.global.f32 	[%rd1], %f33;
$L__BB1_10:
	ret;

}
	// .globl	_Z9matmul_pvPKfS0_Pfii
.visible .entry _Z9matmul_pvPKfS0_Pfii(
	.param .u64 .ptr .align 1 _Z9matmul_pvPKfS0_Pfii_param_0,
	.param .u64 .ptr .align 1 _Z9matmul_pvPKfS0_Pfii_param_1,
	.param .u64 .ptr .align 1 _Z9matmul_pvPKfS0_Pfii_param_2,
	.param .u32 _Z9matmul_pvPKfS0_Pfii_param_3,
	.param .u32 _Z9matmul_pvPKfS0_Pfii_param_4
)
{
	.reg .pred 	%p<12>;
	.reg .b32 	%r<40>;
	.reg .b32 	%f<67>;
	.reg .b64 	%rd<53>;

	ld.param.u64 	%rd7, [_Z9matmul_pvPKfS0_Pfii_param_0];
	ld.param.u64 	%rd8, [_Z9matmul_pvPKfS0_Pfii_param_1];
	ld.param.u64 	%rd6, [_Z9matmul_pvPKfS0_Pfii_param_2];
	ld.param.u32 	%r18, [_Z9matmul_pvPKfS0_Pfii_param_3];
	ld.param.u32 	%r19, [_Z9matmul_pvPKfS0_Pfii_param_4];
	cvta.to.global.u64 	%rd1, %rd8;
	cvta.to.global.u64 	%rd2, %rd7;
	mov.u32 	%r20, %ctaid.y;
	mov.u32 	%r21, %ntid.y;
	mov.u32 	%r22, %tid.y;
	mad.lo.s32 	%r1, %r20, %r21, %r22;
	mov.u32 	%r23, %ctaid.x;
	mov.u32 	%r24, %ntid.x;
	mov.u32 	%r25, %tid.x;
	mad.lo.s32 	%r2, %r23, %r24, %r25;
	setp.ge.s32 	%p1, %r1, %r18;
	setp.ge.s32 	%p2, %r2, %r19;
	or.pred  	%p3, %p1, %p2;
	@%p3 bra 	$L__BB2_13;
	mul.lo.s32 	%r3, %r18, %r1;
	and.b32  	%r4, %r18, 7;
	setp.lt.u32 	%p4, %r18, 8;
	mov.f32 	%f66, 0f00000000;
	mov.b32 	%r38, 0;
	@%p4 bra 	$L__BB2_4;
	and.b32  	%r38, %r18, 2147483640;
	neg.s32 	%r36, %r38;
	shl.b32 	%r7, %r19, 3;
	mul.wide.u32 	%rd9, %r3, 4;
	add.s64 	%rd10, %rd9, %rd2;
	add.s64 	%rd52, %rd10, 16;
	mov.f32 	%f66, 0f00000000;
	mul.wide.s32 	%rd13, %r19, 4;
	mov.u32 	%r35, %r2;
$L__BB2_3:
	.pragma "nounroll";
	ld.global.nc.f32 	%f16, [%rd52+-16];
	mul.wide.s32 	%rd11, %r35, 4;
	add.s64 	%rd12, %rd1, %rd11;
	ld.global.nc.f32 	%f17, [%rd12];
	fma.rn.f32 	%f18, %f16, %f17, %f66;
	ld.global.nc.f32 	%f19, [%rd52+-12];
	add.s64 	%rd14, %rd12, %rd13;
	ld.global.nc.f32 	%f20, [%rd14];
	fma.rn.f32 	%f21, %f19, %f20, %f18;
	ld.global.nc.f32 	%f22, [%rd52+-8];
	add.s64 	%rd15, %rd14, %rd13;
	ld.global.nc.f32 	%f23, [%rd15];
	fma.rn.f32 	%f24, %f22, %f23, %f21;
	ld.global.nc.f32 	%f25, [%rd52+-4];
	add.s64 	%rd16, %rd15, %rd13;
	ld.global.nc.f32 	%f26, [%rd16];
	fma.rn.f32 	%f27, %f25, %f26, %f24;
	ld.global.nc.f32 	%f28, [%rd52];
	add.s64 	%rd17, %rd16, %rd13;
	ld.global.nc.f32 	%f29, [%rd17];
	fma.rn.f32 	%f30, %f28, %f29, %f27;
	ld.global.nc.f32 	%f31, [%rd52+4];
	add.s64 	%rd18, %rd17, %rd13;
	ld.global.nc.f32 	%f32, [%rd18];
	fma.rn.f32 	%f33, %f31, %f32, %f30;
	ld.global.nc.f32 	%f34, [%rd52+8];
	add.s64 	%rd19, %rd18, %rd13;
	ld.global.nc.f32 	%f35, [%rd19];
	fma.rn.f32 	%f36, %f34, %f35, %f33;
	ld.global.nc.f32 	%f37, [%rd52+12];
	add.s64 	%rd20, %rd19, %rd13;
	ld.global.nc.f32 	%f38, [%rd20];
	fma.rn.f32 	%f66, %f37, %f38, %f36;
	add.s32 	%r36, %r36, 8;
	add.s32 	%r35, %r35, %r7;
	add.s64 	%rd52, %rd52, 32;
	setp.ne.s32 	%p5, %r36, 0;
	@%p5 bra 	$L__BB2_3;
$L__BB2_4:
	setp.eq.s32 	%p6, %r4, 0;
	@%p6 bra 	$L__BB2_12;
	and.b32  	%r13, %r18, 3;
	setp.lt.u32 	%p7, %r4, 4;
	@%p7 bra 	$L__BB2_7;
	add.s32 	%r27, %r38, %r3;
	mul.wide.u32 	%rd21, %r27, 4;
	add.s64 	%rd22, %rd2, %rd21;
	ld.global.nc.f32 	%f40, [%rd22];
	mad.lo.s32 	%r28, %r38, %r19, %r2;
	mul.wide.s32 	%rd23, %r28, 4;
	add.s64 	%rd24, %rd1, %rd23;
	ld.global.nc.f32 	%f41, [%rd24];
	fma.rn.f32 	%f42, %f40, %f41, %f66;
	cvt.u64.u32 	%rd25, %r3;
	cvt.u64.u32 	%rd26, %r38;
	add.s64 	%rd27, %rd26, %rd25;
	shl.b64 	%rd28, %rd27, 2;
	add.s64 	%rd29, %rd2, %rd28;
	ld.global.nc.f32 	%f43, [%rd29+4];
	mul.wide.s32 	%rd30, %r19, 4;
	add.s64 	%rd31, %rd24, %rd30;
	ld.global.nc.f32 	%f44, [%rd31];
	fma.rn.f32 	%f45, %f43, %f44, %f42;
	ld.global.nc.f32 	%f46, [%rd29+8];
	add.s64 	%rd32, %rd31, %rd30;
	ld.global.nc.f32 	%f47, [%rd32];
	fma.rn.f32 	%f48, %f46, %f47, %f45;
	ld.global.nc.f32 	%f49, [%rd29+12];
	add.s64 	%rd33, %rd32, %rd30;
	ld.global.nc.f32 	%f50, [%rd33];
	fma.rn.f32 	%f66, %f49, %f50, %f48;
	add.s32 	%r38, %r38, 4;
$L__BB2_7:
	setp.eq.s32 	%p8, %r13, 0;
	@%p8 bra 	$L__BB2_12;
	setp.eq.s32 	%p9, %r13, 1;
	@%p9 bra 	$L__BB2_10;
	add.s32 	%r29, %r38, %r3;
	mul.wide.u32 	%rd34, %r29, 4;
	add.s64 	%rd35, %rd2, %rd34;
	ld.global.nc.f32 	%f52, [%rd35];
	mad.lo.s32 	%r30, %r38, %r19, %r2;
	mul.wide.s32 	%rd36, %r30, 4;
	add.s64 	%rd37, %rd1, %rd36;
	ld.global.nc.f32 	%f53, [%rd37];
	fma.rn.f32 	%f54, %f52, %f53, %f66;
	cvt.u64.u32 	%rd38, %r3;
	cvt.u64.u32 	%rd39, %r38;
	add.s64 	%rd40, %rd39, %rd38;
	shl.b64 	%rd41, %rd40, 2;
	add.s64 	%rd42, %rd2, %rd41;
	ld.global.nc.f32 	%f55, [%rd42+4];
	mul.wide.s32 	%rd43, %r19, 4;
	add.s64 	%rd44, %rd37, %rd43;
	ld.global.nc.f32 	%f56, [%rd44];
	fma.rn.f32 	%f66, %f55, %f56, %f54;
	add.s32 	%r38, %r38, 2;
$L__BB2_10:
	and.b32  	%r31, %r18, 1;
	setp.eq.b32 	%p10, %r31, 1;
	not.pred 	%p11, %p10;
	@%p11 bra 	$L__BB2_12;
	add.s32 	%r32, %r38, %r3;
	mul.wide.u32 	%rd45, %r32, 4;
	add.s64 	%rd46, %rd2, %rd45;
	ld.global.nc.f32 	%f57, [%rd46];
	mad.lo.s32 	%r33, %r38, %r19, %r2;
	mul.wide.s32 	%rd47, %r33, 4;
	add.s64 	%rd48, %rd1, %rd47;
	ld.global.nc.f32 	%f58, [%rd48];
	fma.rn.f32 	%f66, %f57, %f58, %f66;
$L__BB2_12:
	mad.lo.s32 	%r34, %r19, %r1, %r2;
	cvta.to.global.u64 	%rd49, %rd6;
	mul.wide.s32 	%rd50, %r34, 4;
	add.s64 	%rd51, %rd49, %rd50;
	st.global.f32 	[%rd51], %f66;
$L__BB2_13:
	ret;

}
	// .globl	_Z21flash_attention_tiledPKfS0_S0_Pfii
.visible .entry _Z21flash_attention_tiledPKfS0_S0_Pfii(
	.param .u64 .ptr .align 1 _Z21flash_attention_tiledPKfS0_S0_Pfii_param_0,
	.param .u64 .ptr .align 1 _Z21flash_attention_tiledPKfS0_S0_Pfii_param_1,
	.param .u64 .ptr .align 1 _Z21flash_attention_tiledPKfS0_S0_Pfii_param_2,
	.param .u64 .ptr .align 1 _Z21flash_attention_tiledPKfS0_S0_Pfii_param_3,
	.param .u32 _Z21flash_attention_tiledPKfS0_S0_Pfii_param_4,
	.param .u32 _Z21flash_attention_tiledPKfS0_S0_Pfii_param_5
)
{
	.local .align 16 .b8 	__local_depot3[512];
	.reg .b64 	%SP;
	.reg .b64 	%SPL;
	.reg .pred 	%p<43>;
	.reg .b32 	%r<124>;
	.reg .b32 	%f<134>;
	.reg .b64 	%rd<40>;

	mov.u64 	%SPL, __local_depot3;
	ld.param.u64 	%rd14, [_Z21flash_attention_tiledPKfS0_S0_Pfii_param_0];
	ld.param.u64 	%rd15, [_Z21flash_attention_tiledPKfS0_S0_Pfii_param_1];
	ld.param.u64 	%rd16, [_Z21flash_attention_tiledPKfS0_S0_Pfii_param_2];
	ld.param.u64 	%rd17, [_Z21flash_attention_tiledPKfS0_S0_Pfii_param_3];
	ld.param.u32 	%r61, [_Z21flash_attention_tiledPKfS0_S0_Pfii_param_4];
	ld.param.u32 	%r62, [_Z21flash_attention_tiledPKfS0_S0_Pfii_param_5];
	cvta.to.global.u64 	%rd1, %rd17;
	add.u64 	%rd2, %SPL, 0;
	mov.u32 	%r63, %ctaid.x;
	shl.b32 	%r1, %r63, 5;
	setp.ge.s32 	%p1, %r1, %r61;
	@%p1 bra 	$L__BB3_65;
	mov.u32 	%r2, %tid.x;
	shl.b32 	%r3, %r62, 5;
	setp.ge.s32 	%p2, %r2, %r3;
	@%p2 bra 	$L__BB3_6;
	mov.u32 	%r4, %ntid.x;
	cvta.to.global.u64 	%rd3, %rd14;
	mov.u32 	%r108, %r2;
$L__BB3_3:
	div.s32 	%r6, %r108, %r62;
	add.s32 	%r7, %r6, %r1;
	setp.ge.s32 	%p3, %r7, %r61;
	@%p3 bra 	$L__BB3_5;
	rem.s32 	%r64, %r108, %r62;
	mad.lo.s32 	%r65, %r7, %r62, %r64;
	mul.wide.s32 	%rd19, %r65, 4;
	add.s64 	%rd20, %rd3, %rd19;
	ld.global.nc.f32 	%f28, [%rd20];
	shl.b32 	%r66, %r6, 7;
	add.s32 	%r67, %r66, %r64;
	shl.b32 	%r68, %r67, 2;
	mov.u32 	%r69, sm;
	add.s32 	%r70, %r69, %r68;
	st.shared.f32 	[%r70], %f28;
$L__BB3_5:
	add.s32 	%r108, %r108, %r4;
	setp.lt.s32 	%p4, %r108, %r3;
	@%p4 bra 	$L__BB3_3;
$L__BB3_6:
	bar.sync 	0;
	setp.gt.u32 	%p5, %r2, 31;
	@%p5 bra 	$L__BB3_65;
	mov.f32 	%f29, 0f00000000;
	st.local.v4.f32 	[%rd2], {%f29, %f29, %f29, %f29};
	st.local.v4.f32 	[%rd2+16], {%f29, %f29, %f29, %f29};
	add.s64 	%rd38, %rd2, 32;
	st.local.v4.f32 	[%rd2+32], {%f29, %f29, %f29, %f29};
	st.local.v4.f32 	[%rd2+48], {%f29, %f29, %f29, %f29};
	st.local.v4.f32 	[%rd2+64], {%f29, %f29, %f29, %f29};
	st.local.v4.f32 	[%rd2+80], {%f29, %f29, %f29, %f29};
	st.local.v4.f32 	[%rd2+96], {%f29, %f29, %f29, %f29};
	st.local.v4.f32 	[%rd2+112], {%f29, %f29, %f29, %f29};
	st.local.v4.f32 	[%rd2+128], {%f29, %f29, %f29, %f29};
	st.local.v4.f32 	[%rd2+144], {%f29, %f29, %f29, %f29};
	st.local.v4.f32 	[%rd2+160], {%f29, %f29, %f29, %f29};
	st.local.v4.f32 	[%rd2+176], {%f29, %f29, %f29, %f29};
	st.local.v4.f32 	[%rd2+192], {%f29, %f29, %f29, %f29};
	st.local.v4.f32 	[%rd2+208], {%f29, %f29, %f29, %f29};
	st.local.v4.f32 	[%rd2+224], {%f29, %f29, %f29, %f29};
	st.local.v4.f32 	[%rd2+240], {%f29, %f29, %f29, %f29};
	st.local.v4.f32 	[%rd2+256], {%f29, %f29, %f29, %f29};
	st.local.v4.f32 	[%rd2+272], {%f29, %f29, %f29, %f29};
	st.local.v4.f32 	[%rd2+288], {%f29, %f29, %f29, %f29};
	st.local.v4.f32 	[%rd2+304], {%f29, %f29, %f29, %f29};
	st.local.v4.f32 	[%rd2+320], {%f29, %f29, %f29, %f29};
	st.local.v4.f32 	[%rd2+336], {%f29, %f29, %f29, %f29};
	st.local.v4.f32 	[%rd2+352], {%f29, %f29, %f29, %f29};
	st.local.v4.f32 	[%rd2+368], {%f29, %f29, %f29, %f29};
	st.local.v4.f32 	[%rd2+384], {%f29, %f29, %f29, %f29};
	st.local.v4.f32 	[%rd2+400], {%f29, %f29, %f29, %f29};
	st.local.v4.f32 	[%rd2+416], {%f29, %f29, %f29, %f29};
	st.local.v4.f32 	[%rd2+432], {%f29, %f29, %f29, %f29};
	st.local.v4.f32 	[%rd2+448], {%f29, %f29, %f29, %f29};
	st.local.v4.f32 	[%rd2+464], {%f29, %f29, %f29, %f29};
	st.local.v4.f32 	[%rd2+480], {%f29, %f29, %f29, %f29};
	st.local.v4.f32 	[%rd2+496], {%f29, %f29, %f29, %f29};
	setp.lt.s32 	%p6, %r61, 1;
	@%p6 bra 	$L__BB3_52;
	cvta.to.global.u64 	%rd5, %rd15;
	cvta.to.global.u64 	%rd6, %rd16;
	mov.f32 	%f132, 0fFF7FFFFF;
	mov.f32 	%f133, 0f00000000;
	mov.b32 	%r110, 0;
	mov.u32 	%r109, %r61;
$L__BB3_9:
	sub.s32 	%r11, %r61, %r110;
	min.s32 	%r72, %r11, 64;
	mul.lo.s32 	%r12, %r72, %r62;
	setp.ge.s32 	%p7, %r2, %r12;
	@%p7 bra 	$L__BB3_12;
	mov.u32 	%r111, %r2;
$L__BB3_11:
	div.s32 	%r73, %r111, %r62;
	mul.lo.s32 	%r74, %r73, %r62;
	sub.s32 	%r75, %r111, %r74;
	add.s32 	%r76, %r73, %r110;
	mad.lo.s32 	%r77, %r76, %r62, %r75;
	mul.wide.s32 	%rd21, %r77, 4;
	add.s64 	%rd22, %rd5, %rd21;
	ld.global.nc.f32 	%f32, [%rd22];
	shl.b32 	%r78, %r73, 7;
	add.s32 	%r79, %r78, %r75;
	shl.b32 	%r80, %r79, 2;
	mov.u32 	%r81, sm;
	add.s32 	%r82, %r81, %r80;
	st.shared.f32 	[%r82+16384], %f32;
	add.s64 	%rd23, %rd6, %rd21;
	ld.global.nc.f32 	%f33, [%rd23];
	st.shared.f32 	[%r82+49152], %f33;
	mov.u32 	%r83, %ntid.x;
	add.s32 	%r111, %r111, %r83;
	setp.lt.s32 	%p8, %r111, %r12;
	@%p8 bra 	$L__BB3_11;
$L__BB3_12:
	add.s32 	%r84, %r1, %r2;
	setp.ge.s32 	%p9, %r84, %r61;
	bar.sync 	0;
	setp.lt.s32 	%p10, %r11, 1;
	or.pred  	%p11, %p9, %p10;
	@%p11 bra 	$L__BB3_51;
	min.s32 	%r86, %r109, 64;
	max.s32 	%r15, %r86, 1;
	mov.b32 	%r112, 0;
	mov.f32 	%f122, %f132;
$L__BB3_14:
	shl.b32 	%r88, %r2, 9;
	mov.u32 	%r89, sm;
	add.s32 	%r90, %r88, %r89;
	add.s32 	%r114, %r90, 16;
	shl.b32 	%r91, %r112, 9;
	add.s32 	%r92, %r89, %r91;
	add.s32 	%r113, %r92, 16412;
	mov.f32 	%f124, 0f00000000;
	mov.b32 	%r115, 0;
$L__BB3_15:
	.pragma "nounroll";
	setp.ge.s32 	%p12, %r115, %r62;
	@%p12 bra 	$L__BB3_17;
	ld.shared.f32 	%f35, [%r114+-16];
	ld.shared.f32 	%f36, [%r113+-28];
	fma.rn.f32 	%f124, %f35, %f36, %f124;
$L__BB3_17:
	add.s32 	%r22, %r115, 1;
	setp.ge.s32 	%p13, %r22, %r62;
	@%p13 bra 	$L__BB3_19;
	ld.shared.f32 	%f37, [%r114+-12];
	ld.shared.f32 	%f38, [%r113+-24];
	fma.rn.f32 	%f124, %f37, %f38, %f124;
$L__BB3_19:
	add.s32 	%r23, %r22, 1;
	setp.ge.s32 	%p14, %r23, %r62;
	@%p14 bra 	$L__BB3_21;
	ld.shared.f32 	%f39, [%r114+-8];
	ld.shared.f32 	%f40, [%r113+-20];
	fma.rn.f32 	%f124, %f39, %f40, %f124;
$L__BB3_21:
	add.s32 	%r24, %r23, 1;
	setp.ge.s32 	%p15, %r24, %r62;
	@%p15 bra 	$L__BB3_23;
	ld.shared.f32 	%f41, [%r114+-4];
	ld.shared.f32 	%f42, [%r113+-16];
	fma.rn.f32 	%f124, %f41, %f42, %f124;
$L__BB3_23:
	add.s32 	%r25, %r24, 1;
	setp.ge.s32 	%p16, %r25, %r62;
	@%p16 bra 	$L__BB3_25;
	ld.shared.f32 	%f43, [%r114];
	ld.shared.f32 	%f44, [%r113+-12];
	fma.rn.f32 	%f124, %f43, %f44, %f124;
$L__BB3_25:
	add.s32 	%r26, %r25, 1;
	setp.ge.s32 	%p17, %r26, %r62;
	@%p17 bra 	$L__BB3_27;
	ld.shared.f32 	%f45, [%r114+4];
	ld.shared.f32 	%f46, [%r113+-8];
	fma.rn.f32 	%f124, %f45, %f46, %f124;
$L__BB3_27:
	add.s32 	%r27, %r26, 1;
	setp.ge.s32 	%p18, %r27, %r62;
	@%p18 bra 	$L__BB3_29;
	ld.shared.f32 	%f47, [%r114+8];
	ld.shared.f32 	%f48, [%r113+-4];
	fma.rn.f32 	%f124, %f47, %f48, %f124;
$L__BB3_29:
	add.s32 	%r28, %r27, 1;
	setp.ge.s32 	%p19, %r28, %r62;
	@%p19 bra 	$L__BB3_31;
	ld.shared.f32 	%f49, [%r114+12];
	ld.shared.f32 	%f50, [%r113];
	fma.rn.f32 	%f124, %f49, %f50, %f124;
$L__BB3_31:
	add.s32 	%r114, %r114, 32;
	add.s32 	%r113, %r113, 32;
	add.s32 	%r115, %r28, 1;
	setp.ne.s32 	%p20, %r115, 128;
	@%p20 bra 	$L__BB3_15;
	max.f32 	%f132, %f122, %f124;
	sub.f32 	%f51, %f124, %f132;
	mul.f32 	%f52, %f51, 0f3FB8AA3B;
	ex2.approx.f32 	%f53, %f52;
	sub.f32 	%f54, %f122, %f132;
	mul.f32 	%f55, %f54, 0f3FB8AA3B;
	ex2.approx.f32 	%f56, %f55;
	mul.f32 	%f57, %f133, %f56;
	add.f32 	%f133, %f53, %f57;
	div.rn.f32 	%f24, %f53, %f133;
	div.rn.f32 	%f25, %f57, %f133;
	shl.b32 	%r32, %r112, 7;
	mov.b32 	%r116, 0;
$L__BB3_33:
	.pragma "nounroll";
	setp.ge.s32 	%p21, %r116, %r62;
	add.s32 	%r94, %r32, %r116;
	shl.b32 	%r95, %r94, 2;
	add.s32 	%r97, %r89, %r95;
	add.s32 	%r34, %r97, 49152;
	mul.wide.u32 	%rd24, %r116, 4;
	add.s64 	%rd7, %rd2, %rd24;
	@%p21 bra 	$L__BB3_35;
	ld.shared.f32 	%f58, [%r34];
	ld.local.f32 	%f59, [%rd7];
	mul.f32 	%f60, %f25, %f59;
	fma.rn.f32 	%f61, %f24, %f58, %f60;
	st.local.f32 	[%rd7], %f61;
$L__BB3_35:
	add.s32 	%r98, %r116, 1;
	setp.ge.s32 	%p22, %r98, %r62;
	@%p22 bra 	$L__BB3_37;
	ld.shared.f32 	%f62, [%r34+4];
	ld.local.f32 	%f63, [%rd7+4];
	mul.f32 	%f64, %f25, %f63;
	fma.rn.f32 	%f65, %f24, %f62, %f64;
	st.local.f32 	[%rd7+4], %f65;
$L__BB3_37:
	add.s32 	%r99, %r116, 2;
	setp.ge.s32 	%p23, %r99, %r62;
	@%p23 bra 	$L__BB3_39;
	ld.shared.f32 	%f66, [%r34+8];
	ld.local.f32 	%f67, [%rd7+8];
	mul.f32 	%f68, %f25, %f67;
	fma.rn.f32 	%f69, %f24, %f66, %f68;
	st.local.f32 	[%rd7+8], %f69;
$L__BB3_39:
	add.s32 	%r100, %r116, 3;
	setp.ge.s32 	%p24, %r100, %r62;
	@%p24 bra 	$L__BB3_41;
	ld.shared.f32 	%f70, [%r34+12];
	ld.local.f32 	%f71, [%rd7+12];
	mul.f32 	%f72, %f25, %f71;
	fma.rn.f32 	%f73, %f24, %f70, %f72;
	st.local.f32 	[%rd7+12], %f73;
$L__BB3_41:
	add.s32 	%r101, %r116, 4;
	setp.ge.s32 	%p25, %r101, %r62;
	@%p25 bra 	$L__BB3_43;
	ld.shared.f32 	%f74, [%r34+16];
	ld.local.f32 	%f75, [%rd7+16];
	mul.f32 	%f76, %f25, %f75;
	fma.rn.f32 	%f77, %f24, %f74, %f76;
	st.local.f32 	[%rd7+16], %f77;
$L__BB3_43:
	add.s32 	%r102, %r116, 5;
	setp.ge.s32 	%p26, %r102, %r62;
	@%p26 bra 	$L__BB3_45;
	ld.shared.f32 	%f78, [%r34+20];
	ld.local.f32 	%f79, [%rd7+20];
	mul.f32 	%f80, %f25, %f79;
	fma.rn.f32 	%f81, %f24, %f78, %f80;
	st.local.f32 	[%rd7+20], %f81;
$L__BB3_45:
	add.s32 	%r103, %r116, 6;
	setp.ge.s32 	%p27, %r103, %r62;
	@%p27 bra 	$L__BB3_47;
	ld.shared.f32 	%f82, [%r34+24];
	ld.local.f32 	%f83, [%rd7+24];
	mul.f32 	%f84, %f25, %f83;
	fma.rn.f32 	%f85, %f24, %f82, %f84;
	st.local.f32 	[%rd7+24], %f85;
$L__BB3_47:
	add.s32 	%r104, %r116, 7;
	setp.ge.s32 	%p28, %r104, %r62;
	@%p28 bra 	$L__BB3_49;
	ld.shared.f32 	%f86, [%r34+28];
	ld.local.f32 	%f87, [%rd7+28];
	mul.f32 	%f88, %f25, %f87;
	fma.rn.f32 	%f89, %f24, %f86, %f88;
	st.local.f32 	[%rd7+28], %f89;
$L__BB3_49:
	add.s32 	%r116, %r116, 8;
	setp.ne.s32 	%p29, %r116, 128;
	@%p29 bra 	$L__BB3_33;
	add.s32 	%r112, %r112, 1;
	setp.ne.s32 	%p30, %r112, %r15;
	mov.f32 	%f122, %f132;
	@%p30 bra 	$L__BB3_14;
$L__BB3_51:
	bar.sync 	0;
	add.s32 	%r110, %r110, 64;
	setp.lt.s32 	%p31, %r110, %r61;
	add.s32 	%r109, %r109, -64;
	@%p31 bra 	$L__BB3_9;
$L__BB3_52:
	add.s32 	%r39, %r1, %r2;
	setp.ge.s32 	%p32, %r39, %r61;
	setp.lt.s32 	%p33, %r62, 1;
	or.pred  	%p34, %p32, %p33;
	@%p34 bra 	$L__BB3_65;
	mul.lo.s32 	%r40, %r62, %r39;
	and.b32  	%r41, %r62, 15;
	setp.lt.u32 	%p35, %r62, 16;
	mov.b32 	%r120, 0;
	@%p35 bra 	$L__BB3_56;
	and.b32  	%r120, %r62, 2147483632;
	neg.s32 	%r118, %r120;
	add.s64 	%rd8, %rd1, 32;
	mov.u32 	%r117, %r40;
$L__BB3_55:
	.pragma "nounroll";
	mul.wide.s32 	%rd25, %r117, 4;
	add.s64 	%rd26, %rd8, %rd25;
	ld.local.v4.f32 	{%f90, %f91, %f92, %f93}, [%rd38+-32];
	st.global.f32 	[%rd26+-32], %f90;
	st.global.f32 	[%rd26+-28], %f91;
	st.global.f32 	[%rd26+-24], %f92;
	st.global.f32 	[%rd26+-20], %f93;
	ld.local.v4.f32 	{%f94, %f95, %f96, %f97}, [%rd38+-16];
	st.global.f32 	[%rd26+-16], %f94;
	st.global.f32 	[%rd26+-12], %f95;
	st.global.f32 	[%rd26+-8], %f96;
	st.global.f32 	[%rd26+-4], %f97;
	ld.local.v4.f32 	{%f98, %f99, %f100, %f101}, [%rd38];
	st.global.f32 	[%rd26], %f98;
	st.global.f32 	[%rd26+4], %f99;
	st.global.f32 	[%rd26+8], %f100;
	st.global.f32 	[%rd26+12], %f101;
	ld.local.v4.f32 	{%f102, %f103, %f104, %f105}, [%rd38+16];
	st.global.f32 	[%rd26+16], %f102;
	st.global.f32 	[%rd26+20], %f103;
	st.global.f32 	[%rd26+24], %f104;
	st.global.f32 	[%rd26+28], %f105;
	add.s32 	%r118, %r118, 16;
	add.s64 	%rd38, %rd38, 64;
	add.s32 	%r117, %r117, 16;
	setp.ne.s32 	%p36, %r118, 0;
	@%p36 bra 	$L__BB3_55;
$L__BB3_56:
	setp.eq.s32 	%p37, %r41, 0;
	@%p37 bra 	$L__BB3_65;
	and.b32  	%r49, %r62, 7;
	setp.lt.u32 	%p38, %r41, 8;
	@%p38 bra 	$L__BB3_59;
	mul.wide.u32 	%rd27, %r120, 4;
	add.s64 	%rd28, %rd2, %rd27;
	ld.local.f32 	%f106, [%rd28];
	add.s32 	%r106, %r120, %r40;
	mul.wide.s32 	%rd29, %r106, 4;
	add.s64 	%rd30, %rd1, %rd29;
	st.global.f32 	[%rd30], %f106;
	ld.local.f32 	%f107, [%rd28+4];
	st.global.f32 	[%rd30+4], %f107;
	ld.local.f32 	%f108, [%rd28+8];
	st.global.f32 	[%rd30+8], %f108;
	ld.local.f32 	%f109, [%rd28+12];
	st.global.f32 	[%rd30+12], %f109;
	ld.local.f32 	%f110, [%rd28+16];
	st.global.f32 	[%rd30+16], %f110;
	ld.local.f32 	%f111, [%rd28+20];
	st.global.f32 	[%rd30+20], %f111;
	ld.local.f32 	%f112, [%rd28+24];
	st.global.f32 	[%rd30+24], %f112;
	ld.local.f32 	%f113, [%rd28+28];
	st.global.f32 	[%rd30+28], %f113;
	add.s32 	%r120, %r120, 8;
$L__BB3_59:
	setp.eq.s32 	%p39, %r49, 0;
	@%p39 bra 	$L__BB3_65;
	and.b32  	%r52, %r62, 3;
	setp.lt.u32 	%p40, %r49, 4;
	@%p40 bra 	$L__BB3_62;
	mul.wide.u32 	%rd31, %r120, 4;
	add.s64 	%rd32, %rd2, %rd31;
	ld.local.f32 	%f114, [%rd32];
	add.s32 	%r107, %r120, %r40;
	mul.wide.s32 	%rd33, %r107, 4;
	add.s64 	%rd34, %rd1, %rd33;
	st.global.f32 	[%rd34], %f114;
	ld.local.f32 	%f115, [%rd32+4];
	st.global.f32 	[%rd34+4], %f115;
	ld.local.f32 	%f116, [%rd32+8];
	st.global.f32 	[%rd34+8], %f116;
	ld.local.f32 	%f117, [%rd32+12];
	st.global.f32 	[%rd34+12], %f117;
	add.s32 	%r120, %r120, 4;
$L__BB3_62:
	setp.eq.s32 	%p41, %r52, 0;
	@%p41 bra 	$L__BB3_65;
	add.s32 	%r123, %r120, %r40;
	mul.wide.u32 	%rd35, %r120, 4;
	add.s64 	%rd39, %rd2, %rd35;
	neg.s32 	%r122, %r52;
$L__BB3_64:
	.pragma "nounroll";
	mul.wide.s32 	%rd36, %r123, 4;
	add.s64 	%rd37, %rd1, %rd36;
	ld.local.f32 	%f118, [%rd39];
	st.global.f32 	[%rd37], %f118;
	add.s32 	%r123, %r123, 1;
	add.s64 	%rd39, %rd39, 4;
	add.s32 	%r122, %r122, 1;
	setp.ne.s32 	%p42, %r122, 0;
	@%p42 bra 	$L__BB3_64;
$L__BB3_65:
	ret;

}


// ===== COMPILED SASS (sm_100) =====

	.target	sm_100

	.elftype	@"ET_EXEC"


//--------------------- .note.nv.tkinfo           --------------------------
	.section	.note.nv.tkinfo,"",@"SHT_NOTE"
	.sectionflags	@"SHF_NOTE_NV_TKINFO"
	.tkinfo
        /*0018*/ 	.word	0x00000002
        /*0030*/ 	.string	""
        /*0030*/ 	.string	"ptxas"
        /*0030*/ 	.string	"Cuda compilation tools, release 13.0, V13.0.88"
        /*0030*/ 	.string	"Build cuda_13.0.r13.0/compiler.36424714_0"
        /*0030*/ 	.string	"-arch sm_100 -m 64 "



//--------------------- .note.nv.cuinfo           --------------------------
	.section	.note.nv.cuinfo,"",@"SHT_NOTE"
	.sectionflags	@"SHF_NOTE_NV_CUINFO"
        /*0018*/ 	.short	0x0002
        /*001a*/ 	.short	0x0064
        /*001c*/ 	.short	0x0082
	.zero		2


//--------------------- .nv.info                  --------------------------
	.section	.nv.info,"",@"SHT_CUDA_INFO"
	.align	4


	//----- nvinfo : EIATTR_REGCOUNT
	.align		4
        /*0000*/ 	.byte	0x04, 0x2f
        /*0002*/ 	.short	(.L_1 - .L_0)
	.align		4
.L_0:
        /*0004*/ 	.word	index@(_Z9matmul_qkPKfS0_Pfii)
        /*0008*/ 	.word	0x0000001f


	//----- nvinfo : EIATTR_FRAME_SIZE
	.align		4
.L_1:
        /*000c*/ 	.byte	0x04, 0x11
        /*000e*/ 	.short	(.L_3 - .L_2)
	.align		4
.L_2:
        /*0010*/ 	.word	index@(_Z9matmul_qkPKfS0_Pfii)
        /*0014*/ 	.word	0x00000000


	//----- nvinfo : EIATTR_REGCOUNT
	.align		4
.L_3:
        /*0018*/ 	.byte	0x04, 0x2f
        /*001a*/ 	.short	(.L_5 - .L_4)
	.align		4
.L_4:
        /*001c*/ 	.word	index@(_Z15softmax_inplacePfi)
        /*0020*/ 	.word	0x00000010


	//----- nvinfo : EIATTR_FRAME_SIZE
	.align		4
.L_5:
        /*0024*/ 	.byte	0x04, 0x11
        /*0026*/ 	.short	(.L_7 - .L_6)
	.align		4
.L_6:
        /*0028*/ 	.word	index@($__internal_1_$__cuda_sm3x_div_rn_noftz_f32_slowpath)
        /*002c*/ 	.word	0x00000000


	//----- nvinfo : EIATTR_FRAME_SIZE
	.align		4
.L_7:
        /*0030*/ 	.byte	0x04, 0x11
        /*0032*/ 	.short	(.L_9 - .L_8)
	.align		4
.L_8:
        /*0034*/ 	.word	index@(_Z15softmax_inplacePfi)
        /*0038*/ 	.word	0x00000000


	//----- nvinfo : EIATTR_REGCOUNT
	.align		4
.L_9:
        /*003c*/ 	.byte	0x04, 0x2f
        /*003e*/ 	.short	(.L_11 - .L_10)
	.align		4
.L_10:
        /*0040*/ 	.word	index@(_Z9matmul_pvPKfS0_Pfii)
        /*0044*/ 	.word	0x00000020


	//----- nvinfo : EIATTR_FRAME_SIZE
	.align		4
.L_11:
        /*0048*/ 	.byte	0x04, 0x11
        /*004a*/ 	.short	(.L_13 - .L_12)
	.align		4
.L_12:
        /*004c*/ 	.word	index@(_Z9matmul_pvPKfS0_Pfii)
        /*0050*/ 	.word	0x00000000


	//----- nvinfo : EIATTR_REGCOUNT
	.align		4
.L_13:
        /*0054*/ 	.byte	0x04, 0x2f
        /*0056*/ 	.short	(.L_15 - .L_14)
	.align		4
.L_14:
        /*0058*/ 	.word	index@(_Z21flash_attention_tiledPKfS0_S0_Pfii)
        /*005c*/ 	.word	0x0000001f


	//----- nvinfo : EIATTR_FRAME_SIZE
	.align		4
.L_15:
        /*0060*/ 	.byte	0x04, 0x11
        /*0062*/ 	.short	(.L_17 - .L_16)
	.align		4
.L_16:
        /*0064*/ 	.word	index@($__internal_0_$__cuda_sm3x_div_rn_noftz_f32_slowpath)
        /*0068*/ 	.word	0x00000200


	//----- nvinfo : EIATTR_FRAME_SIZE
	.align		4
.L_17:
        /*006c*/ 	.byte	0x04, 0x11
        /*006e*/ 	.short	(.L_19 - .L_18)
	.align		4
.L_18:
        /*0070*/ 	.word	index@(_Z21flash_attention_tiledPKfS0_S0_Pfii)
        /*0074*/ 	.word	0x00000200


	//----- nvinfo : EIATTR_MIN_STACK_SIZE
	.align		4
.L_19:
        /*0078*/ 	.byte	0x04, 0x12
        /*007a*/ 	.short	(.L_21 - .L_20)
	.align		4
.L_20:
        /*007c*/ 	.word	index@(_Z21flash_attention_tiledPKfS0_S0_Pfii)
        /*0080*/ 	.word	0x00000200


	//----- nvinfo : EIATTR_MIN_STACK_SIZE
	.align		4
.L_21:
        /*0084*/ 	.byte	0x04, 0x12
        /*0086*/ 	.short	(.L_23 - .L_22)
	.align		4
.L_22:
        /*0088*/ 	.word	index@(_Z9matmul_pvPKfS0_Pfii)
        /*008c*/ 	.word	0x00000000


	//----- nvinfo : EIATTR_MIN_STACK_SIZE
	.align		4
.L_23:
        /*0090*/ 	.byte	0x04, 0x12
        /*0092*/ 	.short	(.L_25 - .L_24)
	.align		4
.L_24:
        /*0094*/ 	.word	index@(_Z15softmax_inplacePfi)
        /*0098*/ 	.word	0x00000000


	//----- nvinfo : EIATTR_MIN_STACK_SIZE
	.align		4
.L_25:
        /*009c*/ 	.byte	0x04, 0x12
        /*009e*/ 	.short	(.L_27 - .L_26)
	.align		4
.L_26:
        /*00a0*/ 	.word	index@(_Z9matmul_qkPKfS0_Pfii)
        /*00a4*/ 	.word	0x00000000
.L_27:


//--------------------- .nv.compat                --------------------------
	.section	.nv.compat,"",@"SHT_CUDA_COMPAT_INFO"
	.align	4
        /*0000*/ 	.byte	0x02, 0x09, 0x00, 0x00, 0x02, 0x02, 0x01, 0x00, 0x02, 0x05, 0x05, 0x00, 0x03, 0x07, 0x01, 0x01
        /*0010*/ 	.byte	0x02, 0x03, 0x00, 0x00, 0x02, 0x06, 0x01, 0x00, 0x04, 0x0b, 0x08, 0x00, 0x01, 0x00, 0x00, 0x00
        /*0020*/ 	.byte	0x00, 0x00, 0x00, 0x00


//--------------------- .nv.info._Z21flash_attention_tiledPKfS0_S0_Pfii --------------------------
	.section	.nv.info._Z21flash_attention_tiledPKfS0_S0_Pfii,"",@"SHT_CUDA_INFO"
	.sectionflags	@""
	.align	4


	//----- nvinfo : EIATTR_CUDA_API_VERSION
	.align		4
        /*0000*/ 	.byte	0x04, 0x37
        /*0002*/ 	.short	(.L_29 - .L_28)
.L_28:
        /*0004*/ 	.word	0x00000082


	//----- nvinfo : EIATTR_KPARAM_INFO
	.align		4
.L_29:
        /*0008*/ 	.byte	0x04, 0x17
        /*000a*/ 	.short	(.L_31 - .L_30)
.L_30:
        /*000c*/ 	.word	0x00000000
        /*0010*/ 	.short	0x0005
        /*0012*/ 	.short	0x0024
        /*0014*/ 	.byte	0x00, 0xf0, 0x11, 0x00


	//----- nvinfo : EIATTR_KPARAM_INFO
	.align		4
.L_31:
        /*0018*/ 	.byte	0x04, 0x17
        /*001a*/ 	.short	(.L_33 - .L_32)
.L_32:
        /*001c*/ 	.word	0x00000000
        /*0020*/ 	.short	0x0004
        /*0022*/ 	.short	0x0020
        /*0024*/ 	.byte	0x00, 0xf0, 0x11, 0x00


	//----- nvinfo : EIATTR_KPARAM_INFO
	.align		4
.L_33:
        /*0028*/ 	.byte	0x04, 0x17
        /*002a*/ 	.short	(.L_35 - .L_34)
.L_34:
        /*002c*/ 	.word	0x00000000
        /*0030*/ 	.short	0x0003
        /*0032*/ 	.short	0x0018
        /*0034*/ 	.byte	0x00, 0xf5, 0x21, 0x00


	//----- nvinfo : EIATTR_KPARAM_INFO
	.align		4
.L_35:
        /*0038*/ 	.byte	0x04, 0x17
        /*003a*/ 	.short	(.L_37 - .L_36)
.L_36:
        /*003c*/ 	.word	0x00000000
        /*0040*/ 	.short	0x0002
        /*0042*/ 	.short	0x0010
        /*0044*/ 	.byte	0x00, 0xf5, 0x21, 0x00


	//----- nvinfo : EIATTR_KPARAM_INFO
	.align		4
.L_37:
        /*0048*/ 	.byte	0x04, 0x17
        /*004a*/ 	.short	(.L_39 - .L_38)
.L_38:
        /*004c*/ 	.word	0x00000000
        /*0050*/ 	.short	0x0001
        /*0052*/ 	.short	0x0008
        /*0054*/ 	.byte	0x00, 0xf5, 0x21, 0x00


	//----- nvinfo : EIATTR_KPARAM_INFO
	.align		4
.L_39:
        /*0058*/ 	.byte	0x04, 0x17
        /*005a*/ 	.short	(.L_41 - .L_40)
.L_40:
        /*005c*/ 	.word	0x00000000
        /*0060*/ 	.short	0x0000
        /*0062*/ 	.short	0x0000
        /*0064*/ 	.byte	0x00, 0xf5, 0x21, 0x00


	//----- nvinfo : EIATTR_SPARSE_MMA_MASK
	.align		4
.L_41:
        /*0068*/ 	.byte	0x03, 0x50
        /*006a*/ 	.short	0x0000


	//----- nvinfo : EIATTR_MAXREG_COUNT
	.align		4
        /*006c*/ 	.byte	0x03, 0x1b
        /*006e*/ 	.short	0x00ff


	//----- nvinfo : EIATTR_NUM_BARRIERS
	.align		4
        /*0070*/ 	.byte	0x02, 0x4c
        /*0072*/ 	.byte	0x01
	.zero		1


	//----- nvinfo : EIATTR_MERCURY_ISA_VERSION
	.align		4
        /*0074*/ 	.byte	0x03, 0x5f
        /*0076*/ 	.short	0x0101


	//----- nvinfo : EIATTR_VRC_CTA_INIT_COUNT
	.align		4
        /*0078*/ 	.byte	0x02, 0x4a
	.zero		1
	.zero		1


	//----- nvinfo : EIATTR_EXIT_INSTR_OFFSETS
	.align		4
        /*007c*/ 	.byte	0x04, 0x1c
        /*007e*/ 	.short	(.L_43 - .L_42)


	//   ....[0]....
.L_42:
        /*0080*/ 	.word	0x00000070


	//   ....[1]....
        /*0084*/ 	.word	0x00000510


	//   ....[2]....
        /*0088*/ 	.word	0x000017a0


	//   ....[3]....
        /*008c*/ 	.word	0x00001a30


	//   ....[4]....
        /*0090*/ 	.word	0x00001b90


	//   ....[5]....
        /*0094*/ 	.word	0x00001ca0


	//   ....[6]....
        /*0098*/ 	.word	0x00001d70


	//----- nvinfo : EIATTR_CRS_STACK_SIZE
	.align		4
.L_43:
        /*009c*/ 	.byte	0x04, 0x1e
        /*009e*/ 	.short	(.L_45 - .L_44)
.L_44:
        /*00a0*/ 	.word	0x00000000


	//----- nvinfo : EIATTR_CBANK_PARAM_SIZE
	.align		4
.L_45:
        /*00a4*/ 	.byte	0x03, 0x19
        /*00a6*/ 	.short	0x0028


	//----- nvinfo : EIATTR_PARAM_CBANK
	.align		4
        /*00a8*/ 	.byte	0x04, 0x0a
        /*00aa*/ 	.short	(.L_47 - .L_46)
	.align		4
.L_46:
        /*00ac*/ 	.word	index@(.nv.constant0._Z21flash_attention_tiledPKfS0_S0_Pfii)
        /*00b0*/ 	.short	0x0380
        /*00b2*/ 	.short	0x0028


	//----- nvinfo : EIATTR_SW_WAR
	.align		4
.L_47:
        /*00b4*/ 	.byte	0x04, 0x36
        /*00b6*/ 	.short	(.L_49 - .L_48)
.L_48:
        /*00b8*/ 	.word	0x00000008
.L_49:


//--------------------- .nv.info._Z9matmul_pvPKfS0_Pfii --------------------------
	.section	.nv.info._Z9matmul_pvPKfS0_Pfii,"",@"SHT_CUDA_INFO"
	.sectionflags	@""
	.align	4


	//----- nvinfo : EIATTR_CUDA_API_VERSION
	.align		4
        /*0000*/ 	.byte	0x04, 0x37
        /*0002*/ 	.short	(.L_51 - .L_50)
.L_50:
        /*0004*/ 	.word	0x00000082


	//----- nvinfo : EIATTR_KPARAM_INFO
	.align		4
.L_51:
        /*0008*/ 	.byte	0x04, 0x17
        /*000a*/ 	.short	(.L_53 - .L_52)
.L_52:
        /*000c*/ 	.word	0x00000000
        /*0010*/ 	.short	0x0004
        /*0012*/ 	.short	0x001c
        /*0014*/ 	.byte	0x00, 0xf0, 0x11, 0x00


	//----- nvinfo : EIATTR_KPARAM_INFO
	.align		4
.L_53:
        /*0018*/ 	.byte	0x04, 0x17
        /*001a*/ 	.short	(.L_55 - .L_54)
.L_54:
        /*001c*/ 	.word	0x00000000
        /*0020*/ 	.short	0x0003
        /*0022*/ 	.short	0x0018
        /*0024*/ 	.byte	0x00, 0xf0, 0x11, 0x00


	//----- nvinfo : EIATTR_KPARAM_INFO
	.align		4
.L_55:
        /*0028*/ 	.byte	0x04, 0x17
        /*002a*/ 	.short	(.L_57 - .L_56)
.L_56:
        /*002c*/ 	.word	0x00000000
        /*0030*/ 	.short	0x0002
        /*0032*/ 	.short	0x0010
        /*0034*/ 	.byte	0x00, 0xf5, 0x21, 0x00


	//----- nvinfo : EIATTR_KPARAM_INFO
	.align		4
.L_57:
        /*0038*/ 	.byte	0x04, 0x17
        /*003a*/ 	.short	(.L_59 - .L_58)
.L_58:
        /*003c*/ 	.word	0x00000000
        /*0040*/ 	.short	0x0001
        /*0042*/ 	.short	0x0008
        /*0044*/ 	.byte	0x00, 0xf5, 0x21, 0x00


	//----- nvinfo : EIATTR_KPARAM_INFO
	.align		4
.L_59:
        /*0048*/ 	.byte	0x04, 0x17
        /*004a*/ 	.short	(.L_61 - .L_60)
.L_60:
        /*004c*/ 	.word	0x00000000
        /*0050*/ 	.short	0x0000
        /*0052*/ 	.short	0x0000
        /*0054*/ 	.byte	0x00, 0xf5, 0x21, 0x00


	//----- nvinfo : EIATTR_SPARSE_MMA_MASK
	.align		4
.L_61:
        /*0058*/ 	.byte	0x03, 0x50
        /*005a*/ 	.short	0x0000


	//----- nvinfo : EIATTR_MAXREG_COUNT
	.align		4
        /*005c*/ 	.byte	0x03, 0x1b
        /*005e*/ 	.short	0x00ff


	//----- nvinfo : EIATTR_MERCURY_ISA_VERSION
	.align		4
        /*0060*/ 	.byte	0x03, 0x5f
        /*0062*/ 	.short	0x0101


	//----- nvinfo : EIATTR_VRC_CTA_INIT_COUNT
	.align		4
        /*0064*/ 	.byte	0x02, 0x4a
	.zero		1
	.zero		1


	//----- nvinfo : EIATTR_EXIT_INSTR_OFFSETS
	.align		4
        /*0068*/ 	.byte	0x04, 0x1c
        /*006a*/ 	.short	(.L_63 - .L_62)


	//   ....[0]....
.L_62:
        /*006c*/ 	.word	0x000000c0


	//   ....[1]....
        /*0070*/ 	.word	0x000008a0


	//----- nvinfo : EIATTR_CBANK_PARAM_SIZE
	.align		4
.L_63:
        /*0074*/ 	.byte	0x03, 0x19
        /*0076*/ 	.short	0x0020


	//----- nvinfo : EIATTR_PARAM_CBANK
	.align		4
        /*0078*/ 	.byte	0x04, 0x0a
        /*007a*/ 	.short	(.L_65 - .L_64)
	.align		4
.L_64:
        /*007c*/ 	.word	index@(.nv.constant0._Z9matmul_pvPKfS0_Pfii)
        /*0080*/ 	.short	0x0380
        /*0082*/ 	.short	0x0020


	//----- nvinfo : EIATTR_SW_WAR
	.align		4
.L_65:
        /*0084*/ 	.byte	0x04, 0x36
        /*0086*/ 	.short	(.L_67 - .L_66)
.L_66:
        /*0088*/ 	.word	0x00000008
.L_67:


//--------------------- .nv.info._Z15softmax_inplacePfi --------------------------
	.section	.nv.info._Z15softmax_inplacePfi,"",@"SHT_CUDA_INFO"
	.sectionflags	@""
	.align	4


	//----- nvinfo : EIATTR_CUDA_API_VERSION
	.align		4
        /*0000*/ 	.byte	0x04, 0x37
        /*0002*/ 	.short	(.L_69 - .L_68)
.L_68:
        /*0004*/ 	.word	0x00000082


	//----- nvinfo : EIATTR_KPARAM_INFO
	.align		4
.L_69:
        /*0008*/ 	.byte	0x04, 0x17
        /*000a*/ 	.short	(.L_71 - .L_70)
.L_70:
        /*000c*/ 	.word	0x00000000
        /*0010*/ 	.short	0x0001
        /*0012*/ 	.short	0x0008
        /*0014*/ 	.byte	0x00, 0xf0, 0x11, 0x00


	//----- nvinfo : EIATTR_KPARAM_INFO
	.align		4
.L_71:
        /*0018*/ 	.byte	0x04, 0x17
        /*001a*/ 	.short	(.L_73 - .L_72)
.L_72:
        /*001c*/ 	.word	0x00000000
        /*0020*/ 	.short	0x0000
        /*0022*/ 	.short	0x0000
        /*0024*/ 	.byte	0x00, 0xf5, 0x21, 0x00


	//----- nvinfo : EIATTR_SPARSE_MMA_MASK
	.align		4
.L_73:
        /*0028*/ 	.byte	0x03, 0x50
        /*002a*/ 	.short	0x0000


	//----- nvinfo : EIATTR_MAXREG_COUNT
	.align		4
        /*002c*/ 	.byte	0x03, 0x1b
        /*002e*/ 	.short	0x00ff


	//----- nvinfo : EIATTR_NUM_BARRIERS
	.align		4
        /*0030*/ 	.byte	0x02, 0x4c
        /*0032*/ 	.byte	0x01
	.zero		1


	//----- nvinfo : EIATTR_MERCURY_ISA_VERSION
	.align		4
        /*0034*/ 	.byte	0x03, 0x5f
        /*0036*/ 	.short	0x0101


	//----- nvinfo : EIATTR_COOP_GROUP_MASK_REGIDS
	.align		4
        /*0038*/ 	.byte	0x04, 0x29
        /*003a*/ 	.short	(.L_75 - .L_74)


	//   ....[0]....
.L_74:
        /*003c*/ 	.word	0xffffffff


	//   ....[1]....
        /*0040*/ 	.word	0xffffffff


	//   ....[2]....
        /*0044*/ 	.word	0xffffffff


	//   ....[3]....
        /*0048*/ 	.word	0xffffffff


	//   ....[4]....
        /*004c*/ 	.word	0xffffffff


	//   ....[5]....
        /*0050*/ 	.word	0xffffffff


	//   ....[6]....
        /*0054*/ 	.word	0xffffffff


	//   ....[7]....
        /*0058*/ 	.word	0xffffffff


	//   ....[8]....
        /*005c*/ 	.word	0xffffffff


	//   ....[9]....
        /*0060*/ 	.word	0xffffffff


	//----- nvinfo : EIATTR_COOP_GROUP_INSTR_OFFSETS
	.align		4
.L_75:
        /*0064*/ 	.byte	0x04, 0x28
        /*0066*/ 	.short	(.L_77 - .L_76)


	//   ....[0]....
.L_76:
        /*0068*/ 	.word	0x000000c0


	//   ....[1]....
        /*006c*/ 	.word	0x000000f0


	//   ....[2]....
        /*0070*/ 	.word	0x00000110


	//   ....[3]....
        /*0074*/ 	.word	0x00000140


	//   ....[4]....
        /*0078*/ 	.word	0x00000170


	//   ....[5]....
        /*007c*/ 	.word	0x000002c0


	//   ....[6]....
        /*0080*/ 	.word	0x000002f0


	//   ....[7]....
        /*0084*/ 	.word	0x00000310


	//   ....[8]....
        /*0088*/ 	.word	0x00000330


	//   ....[9]....
        /*008c*/ 	.word	0x00000350


	//----- nvinfo : EIATTR_VRC_CTA_INIT_COUNT
	.align		4
.L_77:
        /*0090*/ 	.byte	0x02, 0x4a
	.zero		1
	.zero		1


	//----- nvinfo : EIATTR_EXIT_INSTR_OFFSETS
	.align		4
        /*0094*/ 	.byte	0x04, 0x1c
        /*0096*/ 	.short	(.L_79 - .L_78)


	//   ....[0]....
.L_78:
        /*0098*/ 	.word	0x000003a0


	//   ....[1]....
        /*009c*/ 	.word	0x000004c0


	//----- nvinfo : EIATTR_CRS_STACK_SIZE
	.align		4
.L_79:
        /*00a0*/ 	.byte	0x04, 0x1e
        /*00a2*/ 	.short	(.L_81 - .L_80)
.L_80:
        /*00a4*/ 	.word	0x00000000


	//----- nvinfo : EIATTR_CBANK_PARAM_SIZE
	.align		4
.L_81:
        /*00a8*/ 	.byte	0x03, 0x19
        /*00aa*/ 	.short	0x000c


	//----- nvinfo : EIATTR_PARAM_CBANK
	.align		4
        /*00ac*/ 	.byte	0x04, 0x0a
        /*00ae*/ 	.short	(.L_83 - .L_82)
	.align		4
.L_82:
        /*00b0*/ 	.word	index@(.nv.constant0._Z15softmax_inplacePfi)
        /*00b4*/ 	.short	0x0380
        /*00b6*/ 	.short	0x000c


	//----- nvinfo : EIATTR_SW_WAR
	.align		4
.L_83:
        /*00b8*/ 	.byte	0x04, 0x36
        /*00ba*/ 	.short	(.L_85 - .L_84)
.L_84:
        /*00bc*/ 	.word	0x00000008
.L_85:


//--------------------- .nv.info._Z9matmul_qkPKfS0_Pfii --------------------------
	.section	.nv.info._Z9matmul_qkPKfS0_Pfii,"",@"SHT_CUDA_INFO"
	.sectionflags	@""
	.align	4


	//----- nvinfo : EIATTR_CUDA_API_VERSION
	.align		4
        /*0000*/ 	.byte	0x04, 0x37
        /*0002*/ 	.short	(.L_87 - .L_86)
.L_86:
        /*0004*/ 	.word	0x00000082


	//----- nvinfo : EIATTR_KPARAM_INFO
	.align		4
.L_87:
        /*0008*/ 	.byte	0x04, 0x17
        /*000a*/ 	.short	(.L_89 - .L_88)
.L_88:
        /*000c*/ 	.word	0x00000000
        /*0010*/ 	.short	0x0004
        /*0012*/ 	.short	0x001c
        /*0014*/ 	.byte	0x00, 0xf0, 0x11, 0x00


	//----- nvinfo : EIATTR_KPARAM_INFO
	.align		4
.L_89:
        /*0018*/ 	.byte	0x04, 0x17
        /*001a*/ 	.short	(.L_91 - .L_90)
.L_90:
        /*001c*/ 	.word	0x00000000
        /*0020*/ 	.short	0x0003
        /*0022*/ 	.short	0x0018
        /*0024*/ 	.byte	0x00, 0xf0, 0x11, 0x00


	//----- nvinfo : EIATTR_KPARAM_INFO
	.align		4
.L_91:
        /*0028*/ 	.byte	0x04, 0x17
        /*002a*/ 	.short	(.L_93 - .L_92)
.L_92:
        /*002c*/ 	.word	0x00000000
        /*0030*/ 	.short	0x0002
        /*0032*/ 	.short	0x0010
        /*0034*/ 	.byte	0x00, 0xf5, 0x21, 0x00


	//----- nvinfo : EIATTR_KPARAM_INFO
	.align		4
.L_93:
        /*0038*/ 	.byte	0x04, 0x17
        /*003a*/ 	.short	(.L_95 - .L_94)
.L_94:
        /*003c*/ 	.word	0x00000000
        /*0040*/ 	.short	0x0001
        /*0042*/ 	.short	0x0008
        /*0044*/ 	.byte	0x00, 0xf5, 0x21, 0x00


	//----- nvinfo : EIATTR_KPARAM_INFO
	.align		4
.L_95:
        /*0048*/ 	.byte	0x04, 0x17
        /*004a*/ 	.short	(.L_97 - .L_96)
.L_96:
        /*004c*/ 	.word	0x00000000
        /*0050*/ 	.short	0x0000
        /*0052*/ 	.short	0x0000
        /*0054*/ 	.byte	0x00, 0xf5, 0x21, 0x00


	//----- nvinfo : EIATTR_SPARSE_MMA_MASK
	.align		4
.L_97:
        /*0058*/ 	.byte	0x03, 0x50
        /*005a*/ 	.short	0x0000


	//----- nvinfo : EIATTR_MAXREG_COUNT
	.align		4
        /*005c*/ 	.byte	0x03, 0x1b
        /*005e*/ 	.short	0x00ff


	//----- nvinfo : EIATTR_MERCURY_ISA_VERSION
	.align		4
        /*0060*/ 	.byte	0x03, 0x5f
        /*0062*/ 	.short	0x0101


	//----- nvinfo : EIATTR_VRC_CTA_INIT_COUNT
	.align		4
        /*0064*/ 	.byte	0x02, 0x4a
	.zero		1
	.zero		1


	//----- nvinfo : EIATTR_EXIT_INSTR_OFFSETS
	.align		4
        /*0068*/ 	.byte	0x04, 0x1c
        /*006a*/ 	.short	(.L_99 - .L_98)


	//   ....[0]....
.L_98:
        /*006c*/ 	.word	0x000000c0


	//   ....[1]....
        /*0070*/ 	.word	0x00000bd0


	//----- nvinfo : EIATTR_CBANK_PARAM_SIZE
	.align		4
.L_99:
        /*0074*/ 	.byte	0x03, 0x19
        /*0076*/ 	.short	0x0020


	//----- nvinfo : EIATTR_PARAM_CBANK
	.align		4
        /*0078*/ 	.byte	0x04, 0x0a
        /*007a*/ 	.short	(.L_101 - .L_100)
	.align		4
.L_100:
        /*007c*/ 	.word	index@(.nv.constant0._Z9matmul_qkPKfS0_Pfii)
        /*0080*/ 	.short	0x0380
        /*0082*/ 	.short	0x0020


	//----- nvinfo : EIATTR_SW_WAR
	.align		4
.L_101:
        /*0084*/ 	.byte	0x04, 0x36
        /*0086*/ 	.short	(.L_103 - .L_102)
.L_102:
        /*0088*/ 	.word	0x00000008
.L_103:


//--------------------- .nv.callgraph             --------------------------
	.section	.nv.callgraph,"",@"SHT_CUDA_CALLGRAPH"
	.align	4
	.sectionentsize	8
	.align		4
        /*0000*/ 	.word	0x00000000
	.align		4
        /*0004*/ 	.word	0xffffffff
	.align		4
        /*0008*/ 	.word	0x00000000
	.align		4
        /*000c*/ 	.word	0xfffffffe
	.align		4
        /*0010*/ 	.word	0x00000000
	.align		4
        /*0014*/ 	.word	0xfffffffd
	.align		4
        /*0018*/ 	.word	0x00000000
	.align		4
        /*001c*/ 	.word	0xfffffffc


//--------------------- .text._Z21flash_attention_tiledPKfS0_S0_Pfii --------------------------
	.section	.text._Z21flash_attention_tiledPKfS0_S0_Pfii,"ax",@progbits
	.align	128
        .global         _Z21flash_attention_tiledPKfS0_S0_Pfii
        .type           _Z21flash_attention_tiledPKfS0_S0_Pfii,@function
        .size           _Z21flash_attention_tiledPKfS0_S0_Pfii,(.L_x_73 - _Z21flash_attention_tiledPKfS0_S0_Pfii)
        .other          _Z21flash_attention_tiledPKfS0_S0_Pfii,@"STO_CUDA_ENTRY STV_DEFAULT"
_Z21flash_attention_tiledPKfS0_S0_Pfii:
.text._Z21flash_attention_tiledPKfS0_S0_Pfii:
[----:B------:R-:W0:Y:S08]  /*0000*/  LDC R1, c[0x0][0x37c] ;  /* 0x0000df00ff017b82 */ /* 0x000e300000000800 */
[----:B------:R-:W1:Y:S01]  /*0010*/  S2UR UR4, SR_CTAID.X ;  /* 0x00000000000479c3 */ /* 0x000e620000002500 */
[----:B------:R-:W2:Y:S01]  /*0020*/  LDCU UR5, c[0x0][0x3a0] ;  /* 0x00007400ff0577ac */ /* 0x000ea20008000800 */
[----:B0-----:R-:W-:-:S02]  /*0030*/  VIADD R1, R1, 0xfffffe00 ;  /* 0xfffffe0001017836 */ /* 0x001fc40000000000 */
[----:B--2---:R-:W-:Y:S01]  /*0040*/  IMAD.U32 R8, RZ, RZ, UR5 ;  /* 0x00000005ff087e24 */ /* 0x004fe2000f8e00ff */
[----:B-1----:R-:W-:-:S06]  /*0050*/  USHF.L.U32 UR4, UR4, 0x5, URZ ;  /* 0x0000000504047899 */ /* 0x002fcc00080006ff */
[----:B------:R-:W-:-:S13]  /*0060*/  ISETP.LE.AND P0, PT, R8, UR4, PT ;  /* 0x0000000408007c0c */ /* 0x000fda000bf03270 */
[----:B------:R-:W-:Y:S05]  /*0070*/  @P0 EXIT ;  /* 0x000000000000094d */ /* 0x000fea0003800000 */
[----:B------:R-:W0:Y:S01]  /*0080*/  S2R R6, SR_TID.X ;  /* 0x0000000000067919 */ /* 0x000e220000002100 */
[----:B------:R-:W1:Y:S01]  /*0090*/  LDCU UR5, c[0x0][0x3a4] ;  /* 0x00007480ff0577ac */ /* 0x000e620008000800 */
[----:B------:R-:W-:Y:S01]  /*00a0*/  BSSY.RECONVERGENT B0, `(.L_x_0) ;  /* 0x0000044000007945 */ /* 0x000fe20003800200 */
[----:B------:R-:W2:Y:S01]  /*00b0*/  LDCU.64 UR8, c[0x0][0x358] ;  /* 0x00006b00ff0877ac */ /* 0x000ea20008000a00 */
[----:B-1----:R-:W-:-:S05]  /*00c0*/  IMAD.U32 R3, RZ, RZ, UR5 ;  /* 0x00000005ff037e24 */ /* 0x002fca000f8e00ff */
[----:B------:R-:W-:-:S04]  /*00d0*/  SHF.L.U32 R7, R3, 0x5, RZ ;  /* 0x0000000503077819 */ /* 0x000fc800000006ff */
[----:B0-----:R-:W-:-:S13]  /*00e0*/  ISETP.GE.AND P0, PT, R6, R7, PT ;  /* 0x000000070600720c */ /* 0x001fda0003f06270 */
[----:B--2---:R-:W-:Y:S05]  /*00f0*/  @P0 BRA `(.L_x_1) ;  /* 0x0000000000f80947 */ /* 0x004fea0003800000 */
[----:B------:R-:W-:Y:S01]  /*0100*/  IABS R0, R3 ;  /* 0x0000000300007213 */ /* 0x000fe20000000000 */
[----:B------:R-:W0:Y:S01]  /*0110*/  LDC R2, c[0x0][0x360] ;  /* 0x0000d800ff027b82 */ /* 0x000e220000000800 */
[----:B------:R-:W-:Y:S02]  /*0120*/  MOV R12, R6 ;  /* 0x00000006000c7202 */ /* 0x000fe40000000f00 */
[----:B------:R-:W1:Y:S05]  /*0130*/  I2F.RP R9, R0 ;  /* 0x0000000000097306 */ /* 0x000e6a0000209400 */
[----:B------:R-:W2:Y:S08]  /*0140*/  LDC R3, c[0x0][0x3a4] ;  /* 0x0000e900ff037b82 */ /* 0x000eb00000000800 */
[----:B------:R-:W3:Y:S01]  /*0150*/  LDC R8, c[0x0][0x3a0] ;  /* 0x0000e800ff087b82 */ /* 0x000ee20000000800 */
[----:B-1----:R-:W1:Y:S07]  /*0160*/  MUFU.RCP R9, R9 ;  /* 0x0000000900097308 */ /* 0x002e6e0000001000 */
[----:B------:R-:W4:Y:S01]  /*0170*/  LDC.64 R4, c[0x0][0x380] ;  /* 0x0000e000ff047b82 */ /* 0x000f220000000a00 */
[----:B-1----:R-:W-:-:S04]  /*0180*/  VIADD R10, R9, 0xffffffe ;  /* 0x0ffffffe090a7836 */ /* 0x002fc80000000000 */
[----:B------:R1:W5:Y:S02]  /*0190*/  F2I.FTZ.U32.TRUNC.NTZ R11, R10 ;  /* 0x0000000a000b7305 */ /* 0x000364000021f000 */
[----:B-1----:R-:W-:Y:S02]  /*01a0*/  IMAD.MOV.U32 R10, RZ, RZ, RZ ;  /* 0x000000ffff0a7224 */ /* 0x002fe400078e00ff */
[----:B-----5:R-:W-:-:S04]  /*01b0*/  IMAD.MOV R13, RZ, RZ, -R11 ;  /* 0x000000ffff0d7224 */ /* 0x020fc800078e0a0b */
[----:B------:R-:W-:-:S04]  /*01c0*/  IMAD R13, R13, R0, RZ ;  /* 0x000000000d0d7224 */ /* 0x000fc800078e02ff */
[----:B0-2---:R-:W-:-:S07]  /*01d0*/  IMAD.HI.U32 R11, R11, R13, R10 ;  /* 0x0000000d0b0b7227 */ /* 0x005fce00078e000a */
.L_x_4:
[----:B0-----:R-:W-:Y:S01]  /*01e0*/  IABS R14, R12 ;  /* 0x0000000c000e7213 */ /* 0x001fe20000000000 */
[----:B------:R-:W-:Y:S01]  /*01f0*/  BSSY.RECONVERGENT B1, `(.L_x_2) ;  /* 0x000002b000017945 */ /* 0x000fe20003800200 */
[-C--:B------:R-:W-:Y:S02]  /*0200*/  IABS R9, R3.reuse ;  /* 0x0000000300097213 */ /* 0x080fe40000000000 */
[----:B------:R-:W-:Y:S01]  /*0210*/  LOP3.LUT R15, RZ, R3, RZ, 0x33, !PT ;  /* 0x00000003ff0f7212 */ /* 0x000fe200078e33ff */
[----:B------:R-:W-:-:S04]  /*0220*/  IMAD.HI.U32 R10, R11, R14, RZ ;  /* 0x0000000e0b0a7227 */ /* 0x000fc800078e00ff */
[----:B------:R-:W-:-:S04]  /*0230*/  IMAD.MOV R13, RZ, RZ, -R10 ;  /* 0x000000ffff0d7224 */ /* 0x000fc800078e0a0a */
[----:B------:R-:W-:Y:S01]  /*0240*/  IMAD R13, R9, R13, R14 ;  /* 0x0000000d090d7224 */ /* 0x000fe200078e020e */
[----:B------:R-:W-:-:S04]  /*0250*/  LOP3.LUT R14, R12, R3, RZ, 0x3c, !PT ;  /* 0x000000030c0e7212 */ /* 0x000fc800078e3cff */
[----:B------:R-:W-:Y:S02]  /*0260*/  ISETP.GT.U32.AND P1, PT, R0, R13, PT ;  /* 0x0000000d0000720c */ /* 0x000fe40003f24070 */
[----:B------:R-:W-:-:S11]  /*0270*/  ISETP.GE.AND P2, PT, R14, RZ, PT ;  /* 0x000000ff0e00720c */ /* 0x000fd60003f46270 */
[----:B------:R-:W-:Y:S02]  /*0280*/  @!P1 IMAD.IADD R13, R13, 0x1, -R9 ;  /* 0x000000010d0d9824 */ /* 0x000fe400078e0a09 */
[----:B------:R-:W-:-:S03]  /*0290*/  @!P1 VIADD R10, R10, 0x1 ;  /* 0x000000010a0a9836 */ /* 0x000fc60000000000 */
[----:B------:R-:W-:-:S13]  /*02a0*/  ISETP.GE.U32.AND P0, PT, R13, R0, PT ;  /* 0x000000000d00720c */ /* 0x000fda0003f06070 */
[----:B------:R-:W-:Y:S02]  /*02b0*/  @P0 IADD3 R10, PT, PT, R10, 0x1, RZ ;  /* 0x000000010a0a0810 */ /* 0x000fe40007ffe0ff */
[----:B------:R-:W-:-:S03]  /*02c0*/  ISETP.NE.AND P0, PT, R3, RZ, PT ;  /* 0x000000ff0300720c */ /* 0x000fc60003f05270 */
[----:B------:R-:W-:-:S05]  /*02d0*/  @!P2 IMAD.MOV R10, RZ, RZ, -R10 ;  /* 0x000000ffff0aa224 */ /* 0x000fca00078e0a0a */
[----:B------:R-:W-:-:S05]  /*02e0*/  SEL R17, R15, R10, !P0 ;  /* 0x0000000a0f117207 */ /* 0x000fca0004000000 */
[----:B------:R-:W-:-:S05]  /*02f0*/  VIADD R19, R17, UR4 ;  /* 0x0000000411137c36 */ /* 0x000fca0008000000 */
[----:B---3--:R-:W-:-:S13]  /*0300*/  ISETP.GE.AND P1, PT, R19, R8, PT ;  /* 0x000000081300720c */ /* 0x008fda0003f26270 */
[----:B------:R-:W-:Y:S05]  /*0310*/  @P1 BRA `(.L_x_3) ;  /* 0x0000000000601947 */ /* 0x000fea0003800000 */
[----:B------:R-:W-:Y:S01]  /*0320*/  IMAD.MOV.U32 R0, RZ, RZ, R9 ;  /* 0x000000ffff007224 */ /* 0x000fe200078e0009 */
[----:B------:R-:W-:Y:S02]  /*0330*/  ISETP.GE.AND P2, PT, R12, RZ, PT ;  /* 0x000000ff0c00720c */ /* 0x000fe40003f46270 */
[----:B------:R-:W-:Y:S02]  /*0340*/  IADD3 R10, PT, PT, R13, -R9, RZ ;  /* 0x800000090d0a7210 */ /* 0x000fe40007ffe0ff */
[----:B------:R-:W-:-:S04]  /*0350*/  ISETP.GT.U32.AND P1, PT, R0, R13, PT ;  /* 0x0000000d0000720c */ /* 0x000fc80003f24070 */
[----:B------:R-:W-:-:S05]  /*0360*/  SEL R10, R10, R13, !P1 ;  /* 0x0000000d0a0a7207 */ /* 0x000fca0004800000 */
[----:B------:R-:W-:-:S05]  /*0370*/  @!P2 IMAD.MOV R10, RZ, RZ, -R10 ;  /* 0x000000ffff0aa224 */ /* 0x000fca00078e0a0a */
[----:B------:R-:W-:-:S05]  /*0380*/  SEL R10, R15, R10, !P0 ;  /* 0x0000000a0f0a7207 */ /* 0x000fca0004000000 */
[----:B------:R-:W-:-:S04]  /*0390*/  IMAD R15, R19, R3, R10 ;  /* 0x00000003130f7224 */ /* 0x000fc800078e020a */
[----:B----4-:R-:W-:-:S06]  /*03a0*/  IMAD.WIDE R14, R15, 0x4, R4 ;  /* 0x000000040f0e7825 */ /* 0x010fcc00078e0204 */
[----:B------:R-:W2:Y:S01]  /*03b0*/  LDG.E.CONSTANT R14, desc[UR8][R14.64] ;  /* 0x000000080e0e7981 */ /* 0x000ea2000c1e9900 */
[----:B------:R-:W0:Y:S01]  /*03c0*/  I2F.RP R16, R9 ;  /* 0x0000000900107306 */ /* 0x000e220000209400 */
[----:B------:R-:W1:Y:S01]  /*03d0*/  S2UR UR6, SR_CgaCtaId ;  /* 0x00000000000679c3 */ /* 0x000e620000008800 */
[----:B------:R-:W-:Y:S01]  /*03e0*/  UMOV UR5, 0x400 ;  /* 0x0000040000057882 */ /* 0x000fe20000000000 */
[----:B------:R-:W-:-:S05]  /*03f0*/  IMAD R10, R17, 0x80, R10 ;  /* 0x00000080110a7824 */ /* 0x000fca00078e020a */
[----:B0-----:R-:W0:Y:S01]  /*0400*/  MUFU.RCP R16, R16 ;  /* 0x0000001000107308 */ /* 0x001e220000001000 */
[----:B-1----:R-:W-:-:S06]  /*0410*/  ULEA UR5, UR6, UR5, 0x18 ;  /* 0x0000000506057291 */ /* 0x002fcc000f8ec0ff */
[----:B------:R-:W-:Y:S01]  /*0420*/  LEA R13, R10, UR5, 0x2 ;  /* 0x000000050a0d7c11 */ /* 0x000fe2000f8e10ff */
[----:B0-----:R-:W-:-:S04]  /*0430*/  VIADD R18, R16, 0xffffffe ;  /* 0x0ffffffe10127836 */ /* 0x001fc80000000000 */
[----:B------:R-:W0:Y:S02]  /*0440*/  F2I.FTZ.U32.TRUNC.NTZ R11, R18 ;  /* 0x00000012000b7305 */ /* 0x000e24000021f000 */
[----:B0-----:R-:W-:-:S05]  /*0450*/  IADD3 R10, PT, PT, RZ, -R11, RZ ;  /* 0x8000000bff0a7210 */ /* 0x001fca0007ffe0ff */
[----:B------:R-:W-:Y:S02]  /*0460*/  IMAD R9, R10, R9, RZ ;  /* 0x000000090a097224 */ /* 0x000fe400078e02ff */
[----:B------:R-:W-:-:S04]  /*0470*/  IMAD.MOV.U32 R10, RZ, RZ, RZ ;  /* 0x000000ffff0a7224 */ /* 0x000fc800078e00ff */
[----:B------:R-:W-:Y:S01]  /*0480*/  IMAD.HI.U32 R11, R11, R9, R10 ;  /* 0x000000090b0b7227 */ /* 0x000fe200078e000a */
[----:B--2---:R0:W-:Y:S06]  /*0490*/  STS [R13], R14 ;  /* 0x0000000e0d007388 */ /* 0x0041ec0000000800 */
.L_x_3:
[----:B------:R-:W-:Y:S05]  /*04a0*/  BSYNC.RECONVERGENT B1 ;  /* 0x0000000000017941 */ /* 0x000fea0003800200 */
.L_x_2:
[----:B------:R-:W-:-:S05]  /*04b0*/  IMAD.IADD R12, R2, 0x1, R12 ;  /* 0x00000001020c7824 */ /* 0x000fca00078e020c */
[----:B------:R-:W-:-:S13]  /*04c0*/  ISETP.GE.AND P0, PT, R12, R7, PT ;  /* 0x000000070c00720c */ /* 0x000fda0003f06270 */
[----:B------:R-:W-:Y:S05]  /*04d0*/  @!P0 BRA `(.L_x_4) ;  /* 0xfffffffc00408947 */ /* 0x000fea000383ffff */
.L_x_1:
[----:B------:R-:W-:Y:S05]  /*04e0*/  BSYNC.RECONVERGENT B0 ;  /* 0x0000000000007941 */ /* 0x000fea0003800200 */
.L_x_0:
[----:B------:R-:W-:Y:S01]  /*04f0*/  BAR.SYNC.DEFER_BLOCKING 0x0 ;  /* 0x0000000000007b1d */ /* 0x000fe20000010000 */
[----:B------:R-:W-:-:S13]  /*0500*/  ISETP.GT.U32.AND P0, PT, R6, 0x1f, PT ;  /* 0x0000001f0600780c */ /* 0x000fda0003f04070 */
[----:B------:R-:W-:Y:S05]  /*0510*/  @P0 EXIT ;  /* 0x000000000000094d */ /* 0x000fea0003800000 */
[----:B------:R1:W-:Y:S01]  /*0520*/  STL.128 [R1], RZ ;  /* 0x000000ff01007387 */ /* 0x0003e20000100c00 */
[----:B------:R-:W-:Y:S01]  /*0530*/  ISETP.GE.AND P0, PT, R8, 0x1, PT ;  /* 0x000000010800780c */ /* 0x000fe20003f06270 */
[----:B------:R-:W2:Y:S01]  /*0540*/  LDCU UR10, c[0x0][0x3a4] ;  /* 0x00007480ff0a77ac */ /* 0x000ea20008000800 */
[----:B------:R-:W-:Y:S01]  /*0550*/  BSSY.RECONVERGENT B0, `(.L_x_5) ;  /* 0x0000121000007945 */ /* 0x000fe20003800200 */
[----:B------:R1:W-:Y:S01]  /*0560*/  STL.128 [R1+0x10], RZ ;  /* 0x000010ff01007387 */ /* 0x0003e20000100c00 */
[----:B------:R-:W-:Y:S01]  /*0570*/  IMAD.MOV.U32 R2, RZ, RZ, R1 ;  /* 0x000000ffff027224 */ /* 0x000fe200078e0001 */
[----:B------:R-:W-:Y:S02]  /*0580*/  IADD3 R0, PT, PT, R1, 0x20, RZ ;  /* 0x0000002001007810 */ /* 0x000fe40007ffe0ff */
[----:B------:R1:W-:Y:S04]  /*0590*/  STL.128 [R1+0x20], RZ ;  /* 0x000020ff01007387 */ /* 0x0003e80000100c00 */
        /* <DEDUP_REMOVED lines=28> */
[----:B------:R1:W-:Y:S01]  /*0760*/  STL.128 [R1+0x1f0], RZ ;  /* 0x0001f0ff01007387 */ /* 0x0003e20000100c00 */
[----:B--2---:R-:W-:Y:S05]  /*0770*/  @!P0 BRA `(.L_x_6) ;  /* 0x0000000c00f88947 */ /* 0x004fea0003800000 */
[----:B------:R-:W2:Y:S01]  /*0780*/  LDCU UR5, c[0x0][0x3a0] ;  /* 0x00007400ff0577ac */ /* 0x000ea20008000800 */
[----:B------:R-:W-:Y:S02]  /*0790*/  IMAD.MOV.U32 R11, RZ, RZ, -0x800001 ;  /* 0xff7fffffff0b7424 */ /* 0x000fe400078e00ff */
[----:B------:R-:W-:Y:S02]  /*07a0*/  IMAD.MOV.U32 R10, RZ, RZ, RZ ;  /* 0x000000ffff0a7224 */ /* 0x000fe400078e00ff */
[----:B------:R-:W-:Y:S01]  /*07b0*/  IMAD.MOV.U32 R7, RZ, RZ, RZ ;  /* 0x000000ffff077224 */ /* 0x000fe200078e00ff */
[----:B--2---:R-:W-:-:S07]  /*07c0*/  MOV R18, UR5 ;  /* 0x0000000500127c02 */ /* 0x004fce0008000f00 */
.L_x_26:
[----:B--2---:R-:W2:Y:S01]  /*07d0*/  LDCU.64 UR6, c[0x0][0x3a0] ;  /* 0x00007400ff0677ac */ /* 0x004ea20008000a00 */
[----:B------:R-:W-:Y:S01]  /*07e0*/  BSSY.RECONVERGENT B1, `(.L_x_7) ;  /* 0x0000037000017945 */ /* 0x000fe20003800200 */
[----:B--2---:R-:W-:Y:S01]  /*07f0*/  IADD3 R23, PT, PT, -R7, UR6, RZ ;  /* 0x0000000607177c10 */ /* 0x004fe2000fffe1ff */
[----:B------:R-:W-:-:S03]  /*0800*/  IMAD.U32 R3, RZ, RZ, UR7 ;  /* 0x00000007ff037e24 */ /* 0x000fc6000f8e00ff */
[----:B----4-:R-:W-:-:S05]  /*0810*/  VIMNMX R4, PT, PT, R23, 0x40, PT ;  /* 0x0000004017047848 */ /* 0x010fca0003fe0100 */
[----:B01-3--:R-:W-:-:S05]  /*0820*/  IMAD R17, R4, R3, RZ ;  /* 0x0000000304117224 */ /* 0x00bfca00078e02ff */
[----:B------:R-:W-:-:S13]  /*0830*/  ISETP.GE.AND P0, PT, R6, R17, PT ;  /* 0x000000110600720c */ /* 0x000fda0003f06270 */
[----:B------:R-:W-:Y:S05]  /*0840*/  @P0 BRA `(.L_x_8) ;  /* 0x0000000000c00947 */ /* 0x000fea0003800000 */
[-C--:B------:R-:W-:Y:S01]  /*0850*/  IABS R16, R3.reuse ;  /* 0x0000000300107213 */ /* 0x080fe20000000000 */
[----:B------:R-:W2:Y:S01]  /*0860*/  S2R R20, SR_CgaCtaId ;  /* 0x0000000000147919 */ /* 0x000ea20000008800 */
[----:B------:R-:W3:Y:S01]  /*0870*/  LDC.64 R4, c[0x0][0x388] ;  /* 0x0000e200ff047b82 */ /* 0x000ee20000000a00 */
[----:B------:R-:W-:Y:S01]  /*0880*/  MOV R19, 0x400 ;  /* 0x0000040000137802 */ /* 0x000fe20000000f00 */
[----:B0-----:R-:W0:Y:S01]  /*0890*/  I2F.RP R14, R16 ;  /* 0x00000010000e7306 */ /* 0x001e220000209400 */
[----:B------:R-:W-:Y:S01]  /*08a0*/  ISETP.NE.AND P3, PT, R3, RZ, PT ;  /* 0x000000ff0300720c */ /* 0x000fe20003f65270 */
[----:B------:R-:W-:Y:S01]  /*08b0*/  IMAD.MOV.U32 R22, RZ, RZ, R6 ;  /* 0x000000ffff167224 */ /* 0x000fe200078e0006 */
[----:B------:R-:W-:-:S03]  /*08c0*/  LOP3.LUT R21, RZ, R3, RZ, 0x33, !PT ;  /* 0x00000003ff157212 */ /* 0x000fc600078e33ff */
[----:B------:R-:W4:Y:S02]  /*08d0*/  LDC.64 R8, c[0x0][0x390] ;  /* 0x0000e400ff087b82 */ /* 0x000f240000000a00 */
[----:B0-----:R-:W0:Y:S01]  /*08e0*/  MUFU.RCP R14, R14 ;  /* 0x0000000e000e7308 */ /* 0x001e220000001000 */
[----:B--2---:R-:W-:Y:S01]  /*08f0*/  LEA R19, R20, R19, 0x18 ;  /* 0x0000001314137211 */ /* 0x004fe200078ec0ff */
[----:B0-----:R-:W-:-:S06]  /*0900*/  VIADD R12, R14, 0xffffffe ;  /* 0x0ffffffe0e0c7836 */ /* 0x001fcc0000000000 */
[----:B------:R0:W2:Y:S02]  /*0910*/  F2I.FTZ.U32.TRUNC.NTZ R13, R12 ;  /* 0x0000000c000d7305 */ /* 0x0000a4000021f000 */
[----:B0-----:R-:W-:Y:S02]  /*0920*/  HFMA2 R12, -RZ, RZ, 0, 0 ;  /* 0x00000000ff0c7431 */ /* 0x001fe400000001ff */
[----:B--2---:R-:W-:-:S04]  /*0930*/  IMAD.MOV R15, RZ, RZ, -R13 ;  /* 0x000000ffff0f7224 */ /* 0x004fc800078e0a0d */
[----:B------:R-:W-:-:S04]  /*0940*/  IMAD R15, R15, R16, RZ ;  /* 0x000000100f0f7224 */ /* 0x000fc800078e02ff */
[----:B---34-:R-:W-:-:S07]  /*0950*/  IMAD.HI.U32 R20, R13, R15, R12 ;  /* 0x0000000f0d147227 */ /* 0x018fce00078e000c */
.L_x_9:
[----:B------:R-:W-:Y:S01]  /*0960*/  IABS R13, R22 ;  /* 0x00000016000d7213 */ /* 0x000fe20000000000 */
[----:B------:R-:W-:-:S04]  /*0970*/  IMAD.U32 R3, RZ, RZ, UR10 ;  /* 0x0000000aff037e24 */ /* 0x000fc8000f8e00ff */
[----:B--2---:R-:W-:Y:S01]  /*0980*/  IMAD.HI.U32 R12, R20, R13, RZ ;  /* 0x0000000d140c7227 */ /* 0x004fe200078e00ff */
[----:B------:R-:W-:-:S04]  /*0990*/  IABS R24, R3 ;  /* 0x0000000300187213 */ /* 0x000fc80000000000 */
[----:B------:R-:W-:-:S05]  /*09a0*/  IADD3 R14, PT, PT, -R12, RZ, RZ ;  /* 0x000000ff0c0e7210 */ /* 0x000fca0007ffe1ff */
[----:B------:R-:W-:-:S05]  /*09b0*/  IMAD R13, R24, R14, R13 ;  /* 0x0000000e180d7224 */ /* 0x000fca00078e020d */
[----:B------:R-:W-:-:S13]  /*09c0*/  ISETP.GT.U32.AND P1, PT, R16, R13, PT ;  /* 0x0000000d1000720c */ /* 0x000fda0003f24070 */
[----:B------:R-:W-:Y:S02]  /*09d0*/  @!P1 IMAD.IADD R13, R13, 0x1, -R24 ;  /* 0x000000010d0d9824 */ /* 0x000fe400078e0a18 */
[----:B------:R-:W-:-:S03]  /*09e0*/  @!P1 VIADD R12, R12, 0x1 ;  /* 0x000000010c0c9836 */ /* 0x000fc60000000000 */
[----:B------:R-:W-:Y:S02]  /*09f0*/  ISETP.GE.U32.AND P0, PT, R13, R16, PT ;  /* 0x000000100d00720c */ /* 0x000fe40003f06070 */
[----:B------:R-:W-:-:S04]  /*0a00*/  LOP3.LUT R13, R22, R3, RZ, 0x3c, !PT ;  /* 0x00000003160d7212 */ /* 0x000fc800078e3cff */
[----:B------:R-:W-:-:S07]  /*0a10*/  ISETP.GE.AND P2, PT, R13, RZ, PT ;  /* 0x000000ff0d00720c */ /* 0x000fce0003f46270 */
[----:B------:R-:W-:-:S06]  /*0a20*/  @P0 IADD3 R12, PT, PT, R12, 0x1, RZ ;  /* 0x000000010c0c0810 */ /* 0x000fcc0007ffe0ff */
[----:B------:R-:W-:-:S05]  /*0a30*/  @!P2 IMAD.MOV R12, RZ, RZ, -R12 ;  /* 0x000000ffff0ca224 */ /* 0x000fca00078e0a0c */
[----:B------:R-:W-:-:S04]  /*0a40*/  SEL R24, R21, R12, !P3 ;  /* 0x0000000c15187207 */ /* 0x000fc80005800000 */
[----:B------:R-:W-:Y:S01]  /*0a50*/  IADD3 R12, PT, PT, R24, R7, RZ ;  /* 0x00000007180c7210 */ /* 0x000fe20007ffe0ff */
[----:B------:R-:W-:-:S04]  /*0a60*/  IMAD.MOV R25, RZ, RZ, -R24 ;  /* 0x000000ffff197224 */ /* 0x000fc800078e0a18 */
[----:B------:R-:W-:-:S04]  /*0a70*/  IMAD R25, R3, R25, R22 ;  /* 0x0000001903197224 */ /* 0x000fc800078e0216 */
[----:B------:R-:W-:-:S04]  /*0a80*/  IMAD R15, R12, R3, R25 ;  /* 0x000000030c0f7224 */ /* 0x000fc800078e0219 */
[----:B------:R-:W-:-:S04]  /*0a90*/  IMAD.WIDE R12, R15, 0x4, R4 ;  /* 0x000000040f0c7825 */ /* 0x000fc800078e0204 */
[----:B------:R-:W-:Y:S02]  /*0aa0*/  IMAD.WIDE R14, R15, 0x4, R8 ;  /* 0x000000040f0e7825 */ /* 0x000fe400078e0208 */
[----:B------:R-:W2:Y:S04]  /*0ab0*/  LDG.E.CONSTANT R12, desc[UR8][R12.64] ;  /* 0x000000080c0c7981 */ /* 0x000ea8000c1e9900 */
[----:B------:R-:W3:Y:S01]  /*0ac0*/  LDG.E.CONSTANT R14, desc[UR8][R14.64] ;  /* 0x000000080e0e7981 */ /* 0x000ee2000c1e9900 */
[----:B------:R-:W0:Y:S01]  /*0ad0*/  LDCU UR5, c[0x0][0x360] ;  /* 0x00006c00ff0577ac */ /* 0x000e220008000800 */
[----:B------:R-:W-:-:S04]  /*0ae0*/  IMAD R24, R24, 0x80, R25 ;  /* 0x0000008018187824 */ /* 0x000fc800078e0219 */
[----:B------:R-:W-:Y:S01]  /*0af0*/  IMAD R25, R24, 0x4, R19 ;  /* 0x0000000418197824 */ /* 0x000fe200078e0213 */
[----:B0-----:R-:W-:-:S04]  /*0b00*/  IADD3 R22, PT, PT, R22, UR5, RZ ;  /* 0x0000000516167c10 */ /* 0x001fc8000fffe0ff */
[----:B------:R-:W-:Y:S01]  /*0b10*/  ISETP.GE.AND P0, PT, R22, R17, PT ;  /* 0x000000111600720c */ /* 0x000fe20003f06270 */
[----:B--2---:R2:W-:Y:S04]  /*0b20*/  STS [R25+0x4000], R12 ;  /* 0x0040000c19007388 */ /* 0x0045e80000000800 */
[----:B---3--:R2:W-:Y:S08]  /*0b30*/  STS [R25+0xc000], R14 ;  /* 0x00c0000e19007388 */ /* 0x0085f00000000800 */
[----:B------:R-:W-:Y:S05]  /*0b40*/  @!P0 BRA `(.L_x_9) ;  /* 0xfffffffc00848947 */ /* 0x000fea000383ffff */
.L_x_8:
[----:B------:R-:W-:Y:S05]  /*0b50*/  BSYNC.RECONVERGENT B1 ;  /* 0x0000000000017941 */ /* 0x000fea0003800200 */
.L_x_7:
[----:B------:R-:W3:Y:S01]  /*0b60*/  LDCU UR5, c[0x0][0x3a0] ;  /* 0x00007400ff0577ac */ /* 0x000ee20008000800 */
[----:B------:R-:W-:Y:S01]  /*0b70*/  VIADD R4, R6, UR4 ;  /* 0x0000000406047c36 */ /* 0x000fe20008000000 */
[----:B------:R-:W-:Y:S01]  /*0b80*/  BAR.SYNC.DEFER_BLOCKING 0x0 ;  /* 0x0000000000007b1d */ /* 0x000fe20000010000 */
[----:B------:R-:W-:-:S05]  /*0b90*/  ISETP.GE.AND P0, PT, R23, 0x1, PT ;  /* 0x000000011700780c */ /* 0x000fca0003f06270 */
[----:B------:R-:W-:Y:S01]  /*0ba0*/  BSSY.RECONVERGENT B1, `(.L_x_10) ;  /* 0x00000b4000017945 */ /* 0x000fe20003800200 */
[----:B---3--:R-:W-:-:S13]  /*0bb0*/  ISETP.GE.OR P0, PT, R4, UR5, !P0 ;  /* 0x0000000504007c0c */ /* 0x008fda000c706670 */
[----:B------:R-:W-:Y:S05]  /*0bc0*/  @P0 BRA `(.L_x_11) ;  /* 0x0000000800c40947 */ /* 0x000fea0003800000 */
[----:B------:R-:W-:Y:S01]  /*0bd0*/  VIMNMX R8, PT, PT, R18, 0x40, PT ;  /* 0x0000004012087848 */ /* 0x000fe20003fe0100 */
[----:B--2---:R-:W-:-:S03]  /*0be0*/  IMAD.MOV.U32 R12, RZ, RZ, RZ ;  /* 0x000000ffff0c7224 */ /* 0x004fc600078e00ff */
[----:B------:R-:W-:-:S07]  /*0bf0*/  VIMNMX R8, PT, PT, R8, 0x1, !PT ;  /* 0x0000000108087848 */ /* 0x000fce0007fe0100 */
.L_x_25:
[----:B--2---:R-:W2:Y:S01]  /*0c00*/  S2R R4, SR_CgaCtaId ;  /* 0x0000000000047919 */ /* 0x004ea20000008800 */
[----:B------:R-:W-:Y:S02]  /*0c10*/  MOV R9, 0x400 ;  /* 0x0000040000097802 */ /* 0x000fe40000000f00 */
[----:B------:R-:W-:Y:S02]  /*0c20*/  MOV R3, RZ ;  /* 0x000000ff00037202 */ /* 0x000fe40000000f00 */
[----:B--2---:R-:W-:Y:S01]  /*0c30*/  LEA R9, R4, R9, 0x18 ;  /* 0x0000000904097211 */ /* 0x004fe200078ec0ff */
[----:B------:R-:W-:-:S03]  /*0c40*/  IMAD.MOV.U32 R4, RZ, RZ, RZ ;  /* 0x000000ffff047224 */ /* 0x000fc600078e00ff */
[----:B------:R-:W-:Y:S01]  /*0c50*/  LEA R5, R6, R9, 0x9 ;  /* 0x0000000906057211 */ /* 0x000fe200078e48ff */
[----:B01-34-:R-:W-:-:S04]  /*0c60*/  IMAD R14, R12, 0x200, R9 ;  /* 0x000002000c0e7824 */ /* 0x01bfc800078e0209 */
[----:B------:R-:W-:Y:S02]  /*0c70*/  VIADD R5, R5, 0x10 ;  /* 0x0000001005057836 */ /* 0x000fe40000000000 */
[----:B------:R-:W-:-:S07]  /*0c80*/  VIADD R14, R14, 0x401c ;  /* 0x0000401c0e0e7836 */ /* 0x000fce0000000000 */
.L_x_12:
[----:B------:R-:W0:Y:S01]  /*0c90*/  LDCU UR5, c[0x0][0x3a4] ;  /* 0x00007480ff0577ac */ /* 0x000e220008000800 */
[C---:B------:R-:W-:Y:S01]  /*0ca0*/  IADD3 R13, PT, PT, R3.reuse, 0x1, RZ ;  /* 0x00000001030d7810 */ /* 0x040fe20007ffe0ff */
[C---:B------:R-:W-:Y:S01]  /*0cb0*/  VIADD R16, R3.reuse, 0x2 ;  /* 0x0000000203107836 */ /* 0x040fe20000000000 */
[C---:B------:R-:W-:Y:S01]  /*0cc0*/  IADD3 R17, PT, PT, R3.reuse, 0x4, RZ ;  /* 0x0000000403117810 */ /* 0x040fe20007ffe0ff */
[C---:B------:R-:W-:Y:S01]  /*0cd0*/  VIADD R19, R3.reuse, 0x6 ;  /* 0x0000000603137836 */ /* 0x040fe20000000000 */
[C---:B------:R-:W-:Y:S02]  /*0ce0*/  IADD3 R22, PT, PT, R3.reuse, 0x7, RZ ;  /* 0x0000000703167810 */ /* 0x040fe40007ffe0ff */
[----:B0-----:R-:W-:Y:S02]  /*0cf0*/  ISETP.GE.AND P6, PT, R3, UR5, PT ;  /* 0x0000000503007c0c */ /* 0x001fe4000bfc6270 */
[----:B------:R-:W-:Y:S02]  /*0d00*/  ISETP.GE.AND P0, PT, R13, UR5, PT ;  /* 0x000000050d007c0c */ /* 0x000fe4000bf06270 */
[----:B------:R-:W-:Y:S01]  /*0d10*/  ISETP.GE.AND P1, PT, R16, UR5, PT ;  /* 0x0000000510007c0c */ /* 0x000fe2000bf26270 */
[----:B------:R-:W-:Y:S01]  /*0d20*/  VIADD R16, R3, 0x3 ;  /* 0x0000000303107836 */ /* 0x000fe20000000000 */
[----:B------:R-:W-:-:S02]  /*0d30*/  ISETP.GE.AND P3, PT, R17, UR5, PT ;  /* 0x0000000511007c0c */ /* 0x000fc4000bf66270 */
[----:B------:R-:W-:Y:S02]  /*0d40*/  ISETP.GE.AND P5, PT, R19, UR5, PT ;  /* 0x0000000513007c0c */ /* 0x000fe4000bfa6270 */
[----:B------:R-:W-:Y:S01]  /*0d50*/  ISETP.GE.AND P2, PT, R16, UR5, PT ;  /* 0x0000000510007c0c */ /* 0x000fe2000bf46270 */
[C---:B------:R-:W-:Y:S02]  /*0d60*/  VIADD R16, R3.reuse, 0x5 ;  /* 0x0000000503107836 */ /* 0x040fe40000000000 */
[----:B------:R-:W-:Y:S01]  /*0d70*/  @!P6 LDS R23, [R5+-0x10] ;  /* 0xfffff0000517e984 */ /* 0x000fe20000000800 */
[----:B------:R-:W-:Y:S02]  /*0d80*/  VIADD R3, R3, 0x8 ;  /* 0x0000000803037836 */ /* 0x000fe40000000000 */
[----:B------:R-:W-:Y:S01]  /*0d90*/  ISETP.GE.AND P4, PT, R16, UR5, PT ;  /* 0x0000000510007c0c */ /* 0x000fe2000bf86270 */
[----:B------:R-:W0:Y:S04]  /*0da0*/  @!P6 LDS R20, [R14+-0x1c] ;  /* 0xffffe4000e14e984 */ /* 0x000e280000000800 */
[----:B------:R-:W-:Y:S04]  /*0db0*/  @!P0 LDS R15, [R5+-0xc] ;  /* 0xfffff400050f8984 */ /* 0x000fe80000000800 */
[----:B------:R-:W2:Y:S04]  /*0dc0*/  @!P0 LDS R13, [R14+-0x18] ;  /* 0xffffe8000e0d8984 */ /* 0x000ea80000000800 */
[----:B------:R-:W-:Y:S04]  /*0dd0*/  @!P1 LDS R16, [R5+-0x8] ;  /* 0xfffff80005109984 */ /* 0x000fe80000000800 */
[----:B------:R-:W3:Y:S04]  /*0de0*/  @!P1 LDS R17, [R14+-0x14] ;  /* 0xffffec000e119984 */ /* 0x000ee80000000800 */
[----:B------:R-:W-:Y:S04]  /*0df0*/  @!P2 LDS R19, [R5+-0x4] ;  /* 0xfffffc000513a984 */ /* 0x000fe80000000800 */
[----:B------:R-:W4:Y:S04]  /*0e00*/  @!P2 LDS R21, [R14+-0x10] ;  /* 0xfffff0000e15a984 */ /* 0x000f280000000800 */
[----:B------:R-:W-:Y:S04]  /*0e10*/  @!P4 LDS R25, [R14+-0x8] ;  /* 0xfffff8000e19c984 */ /* 0x000fe80000000800 */
[----:B------:R-:W-:Y:S01]  /*0e20*/  @!P5 LDS R24, [R5+0x8] ;  /* 0x000008000518d984 */ /* 0x000fe20000000800 */
[----:B0-----:R-:W-:Y:S01]  /*0e30*/  @!P6 FFMA R4, R23, R20, R4 ;  /* 0x000000141704e223 */ /* 0x001fe20000000004 */
[----:B------:R-:W-:-:S02]  /*0e40*/  ISETP.GE.AND P6, PT, R22, UR5, PT ;  /* 0x0000000516007c0c */ /* 0x000fc4000bfc6270 */
[----:B------:R-:W-:Y:S04]  /*0e50*/  @!P3 LDS R23, [R5] ;  /* 0x000000000517b984 */ /* 0x000fe80000000800 */
[----:B------:R-:W0:Y:S01]  /*0e60*/  @!P3 LDS R20, [R14+-0xc] ;  /* 0xfffff4000e14b984 */ /* 0x000e220000000800 */
[----:B--2---:R-:W-:Y:S01]  /*0e70*/  @!P0 FFMA R4, R13, R15, R4 ;  /* 0x0000000f0d048223 */ /* 0x004fe20000000004 */
[----:B------:R-:W-:Y:S02]  /*0e80*/  ISETP.NE.AND P0, PT, R3, 0x80, PT ;  /* 0x000000800300780c */ /* 0x000fe40003f05270 */
[----:B------:R-:W2:Y:S04]  /*0e90*/  @!P4 LDS R22, [R5+0x4] ;  /* 0x000004000516c984 */ /* 0x000ea80000000800 */
[----:B------:R-:W5:Y:S01]  /*0ea0*/  @!P5 LDS R13, [R14+-0x4] ;  /* 0xfffffc000e0dd984 */ /* 0x000f620000000800 */
[----:B---3--:R-:W-:-:S03]  /*0eb0*/  @!P1 FFMA R4, R17, R16, R4 ;  /* 0x0000001011049223 */ /* 0x008fc60000000004 */
[----:B------:R3:W-:Y:S04]  /*0ec0*/  @!P6 LDS R26, [R5+0xc] ;  /* 0x00000c00051ae984 */ /* 0x0007e80000000800 */
[----:B------:R1:W5:Y:S01]  /*0ed0*/  @!P6 LDS R15, [R14] ;  /* 0x000000000e0fe984 */ /* 0x0003620000000800 */
[----:B----4-:R-:W-:Y:S01]  /*0ee0*/  @!P2 FFMA R4, R21, R19, R4 ;  /* 0x000000131504a223 */ /* 0x010fe20000000004 */
[----:B---3--:R-:W-:Y:S01]  /*0ef0*/  VIADD R5, R5, 0x20 ;  /* 0x0000002005057836 */ /* 0x008fe20000000000 */
[----:B-1----:R-:W-:Y:S02]  /*0f00*/  IADD3 R14, PT, PT, R14, 0x20, RZ ;  /* 0x000000200e0e7810 */ /* 0x002fe40007ffe0ff */
[----:B0-----:R-:W-:-:S04]  /*0f10*/  @!P3 FFMA R4, R23, R20, R4 ;  /* 0x000000141704b223 */ /* 0x001fc80000000004 */
[----:B--2---:R-:W-:-:S04]  /*0f20*/  @!P4 FFMA R4, R25, R22, R4 ;  /* 0x000000161904c223 */ /* 0x004fc80000000004 */
[----:B-----5:R-:W-:-:S04]  /*0f30*/  @!P5 FFMA R4, R13, R24, R4 ;  /* 0x000000180d04d223 */ /* 0x020fc80000000004 */
[----:B------:R-:W-:Y:S01]  /*0f40*/  @!P6 FFMA R4, R15, R26, R4 ;  /* 0x0000001a0f04e223 */ /* 0x000fe20000000004 */
[----:B------:R-:W-:Y:S06]  /*0f50*/  @P0 BRA `(.L_x_12) ;  /* 0xfffffffc004c0947 */ /* 0x000fec000383ffff */
[C---:B------:R-:W-:Y:S01]  /*0f60*/  FMNMX R5, R4.reuse, R11, !PT ;  /* 0x0000000b04057209 */ /* 0x040fe20007800000 */
[----:B------:R-:W-:Y:S04]  /*0f70*/  BSSY.RECONVERGENT B2, `(.L_x_13) ;  /* 0x000001d000027945 */ /* 0x000fe80003800200 */
[----:B------:R-:W-:Y:S01]  /*0f80*/  FADD R11, -R5, R11 ;  /* 0x0000000b050b7221 */ /* 0x000fe20000000100 */
[----:B------:R-:W-:-:S03]  /*0f90*/  FADD R4, R4, -R5 ;  /* 0x8000000504047221 */ /* 0x000fc60000000000 */
[----:B------:R-:W-:Y:S01]  /*0fa0*/  FMUL R13, R11, 1.4426950216293334961 ;  /* 0x3fb8aa3b0b0d7820 */ /* 0x000fe20000400000 */
[----:B------:R-:W-:-:S04]  /*0fb0*/  FMUL R11, R4, 1.4426950216293334961 ;  /* 0x3fb8aa3b040b7820 */ /* 0x000fc80000400000 */
[----:B------:R-:W-:Y:S02]  /*0fc0*/  FSETP.GEU.AND P1, PT, R13, -126, PT ;  /* 0xc2fc00000d00780b */ /* 0x000fe40003f2e000 */
[----:B------:R-:W-:-:S11]  /*0fd0*/  FSETP.GEU.AND P0, PT, R11, -126, PT ;  /* 0xc2fc00000b00780b */ /* 0x000fd60003f0e000 */
[----:B------:R-:W-:Y:S02]  /*0fe0*/  @!P1 FMUL R13, R13, 0.5 ;  /* 0x3f0000000d0d9820 */ /* 0x000fe40000400000 */
[----:B------:R-:W-:Y:S02]  /*0ff0*/  @!P0 FMUL R11, R11, 0.5 ;  /* 0x3f0000000b0b8820 */ /* 0x000fe40000400000 */
[----:B------:R-:W0:Y:S08]  /*1000*/  MUFU.EX2 R3, R13 ;  /* 0x0000000d00037308 */ /* 0x000e300000000800 */
[----:B------:R1:W2:Y:S01]  /*1010*/  MUFU.EX2 R4, R11 ;  /* 0x0000000b00047308 */ /* 0x0002a20000000800 */
[----:B0-----:R-:W-:Y:S01]  /*1020*/  @!P1 FMUL R3, R3, R3 ;  /* 0x0000000303039220 */ /* 0x001fe20000400000 */
[----:B-1----:R-:W-:-:S03]  /*1030*/  IMAD.MOV.U32 R11, RZ, RZ, R5 ;  /* 0x000000ffff0b7224 */ /* 0x002fc600078e0005 */
[----:B------:R-:W-:Y:S01]  /*1040*/  FMUL R3, R3, R10 ;  /* 0x0000000a03037220 */ /* 0x000fe20000400000 */
[----:B--2---:R-:W-:-:S04]  /*1050*/  @!P0 FMUL R4, R4, R4 ;  /* 0x0000000404048220 */ /* 0x004fc80000400000 */
[----:B------:R-:W-:-:S04]  /*1060*/  FADD R17, R4, R3 ;  /* 0x0000000304117221 */ /* 0x000fc80000000000 */
[----:B------:R-:W0:Y:S08]  /*1070*/  MUFU.RCP R10, R17 ;  /* 0x00000011000a7308 */ /* 0x000e300000001000 */
[----:B------:R-:W1:Y:S01]  /*1080*/  FCHK P0, R4, R17 ;  /* 0x0000001104007302 */ /* 0x000e620000000000 */
[----:B0-----:R-:W-:-:S04]  /*1090*/  FFMA R15, -R17, R10, 1 ;  /* 0x3f800000110f7423 */ /* 0x001fc8000000010a */
[----:B------:R-:W-:-:S04]  /*10a0*/  FFMA R15, R10, R15, R10 ;  /* 0x0000000f0a0f7223 */ /* 0x000fc8000000000a */
[----:B------:R-:W-:-:S04]  /*10b0*/  FFMA R10, R4, R15, RZ ;  /* 0x0000000f040a7223 */ /* 0x000fc800000000ff */
[----:B------:R-:W-:-:S04]  /*10c0*/  FFMA R13, -R17, R10, R4 ;  /* 0x0000000a110d7223 */ /* 0x000fc80000000104 */
[----:B------:R-:W-:Y:S01]  /*10d0*/  FFMA R13, R15, R13, R10 ;  /* 0x0000000d0f0d7223 */ /* 0x000fe2000000000a */
[----:B------:R-:W-:Y:S01]  /*10e0*/  IMAD.MOV.U32 R10, RZ, RZ, R17 ;  /* 0x000000ffff0a7224 */ /* 0x000fe200078e0011 */
[----:B-1----:R-:W-:Y:S06]  /*10f0*/  @!P0 BRA `(.L_x_14) ;  /* 0x0000000000108947 */ /* 0x002fec0003800000 */
[----:B------:R-:W-:Y:S02]  /*1100*/  MOV R5, R17 ;  /* 0x0000001100057202 */ /* 0x000fe40000000f00 */
[----:B------:R-:W-:-:S07]  /*1110*/  MOV R14, 0x1130 ;  /* 0x00001130000e7802 */ /* 0x000fce0000000f00 */
[----:B------:R-:W-:Y:S05]  /*1120*/  CALL.REL.NOINC `($__internal_0_$__cuda_sm3x_div_rn_noftz_f32_slowpath) ;  /* 0x0000000c00147944 */ /* 0x000fea0003c00000 */
[----:B------:R-:W-:-:S07]  /*1130*/  IMAD.MOV.U32 R13, RZ, RZ, R4 ;  /* 0x000000ffff0d7224 */ /* 0x000fce00078e0004 */
.L_x_14:
[----:B------:R-:W-:Y:S05]  /*1140*/  BSYNC.RECONVERGENT B2 ;  /* 0x0000000000027941 */ /* 0x000fea0003800200 */
.L_x_13:
[----:B------:R-:W0:Y:S01]  /*1150*/  MUFU.RCP R5, R10 ;  /* 0x0000000a00057308 */ /* 0x000e220000001000 */
[----:B------:R-:W-:Y:S07]  /*1160*/  BSSY.RECONVERGENT B2, `(.L_x_15) ;  /* 0x000000c000027945 */ /* 0x000fee0003800200 */
[----:B------:R-:W1:Y:S01]  /*1170*/  FCHK P0, R3, R10 ;  /* 0x0000000a03007302 */ /* 0x000e620000000000 */
[----:B0-----:R-:W-:-:S04]  /*1180*/  FFMA R4, -R10, R5, 1 ;  /* 0x3f8000000a047423 */ /* 0x001fc80000000105 */
[----:B------:R-:W-:-:S04]  /*1190*/  FFMA R4, R5, R4, R5 ;  /* 0x0000000405047223 */ /* 0x000fc80000000005 */
[----:B------:R-:W-:-:S04]  /*11a0*/  FFMA R5, R3, R4, RZ ;  /* 0x0000000403057223 */ /* 0x000fc800000000ff */
[----:B------:R-:W-:-:S04]  /*11b0*/  FFMA R14, -R10, R5, R3 ;  /* 0x000000050a0e7223 */ /* 0x000fc80000000103 */
[----:B------:R-:W-:Y:S01]  /*11c0*/  FFMA R4, R4, R14, R5 ;  /* 0x0000000e04047223 */ /* 0x000fe20000000005 */
[----:B-1----:R-:W-:Y:S06]  /*11d0*/  @!P0 BRA `(.L_x_16) ;  /* 0x0000000000108947 */ /* 0x002fec0003800000 */
[----:B------:R-:W-:Y:S01]  /*11e0*/  IMAD.MOV.U32 R4, RZ, RZ, R3 ;  /* 0x000000ffff047224 */ /* 0x000fe200078e0003 */
[----:B------:R-:W-:Y:S02]  /*11f0*/  MOV R5, R10 ;  /* 0x0000000a00057202 */ /* 0x000fe40000000f00 */
[----:B------:R-:W-:-:S07]  /*1200*/  MOV R14, 0x1220 ;  /* 0x00001220000e7802 */ /* 0x000fce0000000f00 */
[----:B------:R-:W-:Y:S05]  /*1210*/  CALL.REL.NOINC `($__internal_0_$__cuda_sm3x_div_rn_noftz_f32_slowpath) ;  /* 0x0000000800d87944 */ /* 0x000fea0003c00000 */
.L_x_16:
[----:B------:R-:W-:Y:S05]  /*1220*/  BSYNC.RECONVERGENT B2 ;  /* 0x0000000000027941 */ /* 0x000fea0003800200 */
.L_x_15:
[----:B------:R-:W-:Y:S01]  /*1230*/  IMAD.MOV.U32 R5, RZ, RZ, RZ ;  /* 0x000000ffff057224 */ /* 0x000fe200078e00ff */
[----:B------:R-:W0:Y:S01]  /*1240*/  LDCU UR5, c[0x0][0x3a4] ;  /* 0x00007480ff0577ac */ /* 0x000e220008000800 */
[----:B------:R-:W-:-:S05]  /*1250*/  NOP ;  /* 0x0000000000007918 */ /* 0x000fca0000000000 */
.L_x_24:
[----:B0-----:R-:W-:Y:S01]  /*1260*/  IMAD.U32 R3, RZ, RZ, UR5 ;  /* 0x00000005ff037e24 */ /* 0x001fe2000f8e00ff */
[----:B-1234-:R-:W-:-:S04]  /*1270*/  LEA R14, R5, R2, 0x2 ;  /* 0x00000002050e7211 */ /* 0x01efc800078e10ff */
[----:B------:R-:W-:-:S13]  /*1280*/  ISETP.GE.AND P0, PT, R5, R3, PT ;  /* 0x000000030500720c */ /* 0x000fda0003f06270 */
[----:B------:R-:W2:Y:S01]  /*1290*/  @!P0 LDL R17, [R14] ;  /* 0x000000000e118983 */ /* 0x000ea20000100800 */
[----:B------:R-:W-:Y:S01]  /*12a0*/  IMAD R16, R12, 0x80, R5 ;  /* 0x000000800c107824 */ /* 0x000fe200078e0205 */
[C---:B------:R-:W-:Y:S01]  /*12b0*/  IADD3 R24, PT, PT, R5.reuse, 0x7, RZ ;  /* 0x0000000705187810 */ /* 0x040fe20007ffe0ff */
[C---:B------:R-:W-:Y:S02]  /*12c0*/  VIADD R20, R5.reuse, 0x2 ;  /* 0x0000000205147836 */ /* 0x040fe40000000000 */
[----:B------:R-:W-:Y:S01]  /*12d0*/  IMAD R15, R16, 0x4, R9 ;  /* 0x00000004100f7824 */ /* 0x000fe200078e0209 */
[-C--:B------:R-:W-:Y:S01]  /*12e0*/  ISETP.GE.AND P6, PT, R24, R3.reuse, PT ;  /* 0x000000031800720c */ /* 0x080fe20003fc6270 */
[C---:B------:R-:W-:Y:S01]  /*12f0*/  VIADD R22, R5.reuse, 0x3 ;  /* 0x0000000305167836 */ /* 0x040fe20000000000 */
[-C--:B------:R-:W-:Y:S01]  /*1300*/  ISETP.GE.AND P1, PT, R20, R3.reuse, PT ;  /* 0x000000031400720c */ /* 0x080fe20003f26270 */
[C---:B------:R-:W-:Y:S01]  /*1310*/  VIADD R20, R5.reuse, 0x5 ;  /* 0x0000000505147836 */ /* 0x040fe20000000000 */
[----:B------:R-:W0:Y:S02]  /*1320*/  @!P0 LDS R16, [R15+0xc000] ;  /* 0x00c000000f108984 */ /* 0x000e240000000800 */
[-C--:B------:R-:W-:Y:S01]  /*1330*/  ISETP.GE.AND P2, PT, R22, R3.reuse, PT ;  /* 0x000000031600720c */ /* 0x080fe20003f46270 */
[----:B------:R-:W-:Y:S01]  /*1340*/  VIADD R22, R5, 0x6 ;  /* 0x0000000605167836 */ /* 0x000fe20000000000 */
[----:B------:R-:W-:-:S04]  /*1350*/  ISETP.GE.AND P4, PT, R20, R3, PT ;  /* 0x000000031400720c */ /* 0x000fc80003f86270 */
[----:B------:R-:W-:Y:S01]  /*1360*/  ISETP.GE.AND P5, PT, R22, R3, PT ;  /* 0x000000031600720c */ /* 0x000fe20003fa6270 */
[----:B--2---:R-:W-:-:S04]  /*1370*/  @!P0 FMUL R17, R17, R4 ;  /* 0x0000000411118220 */ /* 0x004fc80000400000 */
[----:B0-----:R-:W-:Y:S01]  /*1380*/  @!P0 FFMA R17, R16, R13, R17 ;  /* 0x0000000d10118223 */ /* 0x001fe20000000011 */
[----:B------:R-:W-:-:S04]  /*1390*/  IADD3 R16, PT, PT, R5, 0x1, RZ ;  /* 0x0000000105107810 */ /* 0x000fc80007ffe0ff */
[----:B------:R0:W-:Y:S01]  /*13a0*/  @!P0 STL [R14], R17 ;  /* 0x000000110e008387 */ /* 0x0001e20000100800 */
[----:B------:R-:W-:Y:S02]  /*13b0*/  ISETP.GE.AND P0, PT, R16, R3, PT ;  /* 0x000000031000720c */ /* 0x000fe40003f06270 */
[----:B------:R-:W-:-:S04]  /*13c0*/  IADD3 R16, PT, PT, R5, 0x4, RZ ;  /* 0x0000000405107810 */ /* 0x000fc80007ffe0ff */
[----:B------:R-:W-:-:S07]  /*13d0*/  ISETP.GE.AND P3, PT, R16, R3, PT ;  /* 0x000000031000720c */ /* 0x000fce0003f66270 */
[----:B0-----:R-:W-:Y:S06]  /*13e0*/  @P0 BRA `(.L_x_17) ;  /* 0x0000000000140947 */ /* 0x001fec0003800000 */
[----:B------:R-:W2:Y:S04]  /*13f0*/  LDL R19, [R14+0x4] ;  /* 0x000004000e137983 */ /* 0x000ea80000100800 */
[----:B------:R-:W0:Y:S01]  /*1400*/  LDS R17, [R15+0xc004] ;  /* 0x00c004000f117984 */ /* 0x000e220000000800 */
[----:B--2---:R-:W-:-:S04]  /*1410*/  FMUL R16, R4, R19 ;  /* 0x0000001304107220 */ /* 0x004fc80000400000 */
[----:B0-----:R-:W-:-:S05]  /*1420*/  FFMA R17, R13, R17, R16 ;  /* 0x000000110d117223 */ /* 0x001fca0000000010 */
[----:B------:R0:W-:Y:S02]  /*1430*/  STL [R14+0x4], R17 ;  /* 0x000004110e007387 */ /* 0x0001e40000100800 */
.L_x_17:
[----:B------:R-:W-:Y:S05]  /*1440*/  @P1 BRA `(.L_x_18) ;  /* 0x0000000000141947 */ /* 0x000fea0003800000 */
[----:B------:R-:W2:Y:S04]  /*1450*/  LDL R19, [R14+0x8] ;  /* 0x000008000e137983 */ /* 0x000ea80000100800 */
[----:B0-----:R-:W0:Y:S01]  /*1460*/  LDS R17, [R15+0xc008] ;  /* 0x00c008000f117984 */ /* 0x001e220000000800 */
[----:B--2---:R-:W-:-:S04]  /*1470*/  FMUL R16, R4, R19 ;  /* 0x0000001304107220 */ /* 0x004fc80000400000 */
[----:B0-----:R-:W-:-:S05]  /*1480*/  FFMA R17, R13, R17, R16 ;  /* 0x000000110d117223 */ /* 0x001fca0000000010 */
[----:B------:R1:W-:Y:S02]  /*1490*/  STL [R14+0x8], R17 ;  /* 0x000008110e007387 */ /* 0x0003e40000100800 */
.L_x_18:
[----:B------:R-:W-:Y:S05]  /*14a0*/  @P2 BRA `(.L_x_19) ;  /* 0x0000000000142947 */ /* 0x000fea0003800000 */
[----:B------:R-:W2:Y:S04]  /*14b0*/  LDL R19, [R14+0xc] ;  /* 0x00000c000e137983 */ /* 0x000ea80000100800 */
[----:B01----:R-:W0:Y:S01]  /*14c0*/  LDS R17, [R15+0xc00c] ;  /* 0x00c00c000f117984 */ /* 0x003e220000000800 */
[----:B--2---:R-:W-:-:S04]  /*14d0*/  FMUL R16, R4, R19 ;  /* 0x0000001304107220 */ /* 0x004fc80000400000 */
[----:B0-----:R-:W-:-:S05]  /*14e0*/  FFMA R17, R13, R17, R16 ;  /* 0x000000110d117223 */ /* 0x001fca0000000010 */
[----:B------:R2:W-:Y:S02]  /*14f0*/  STL [R14+0xc], R17 ;  /* 0x00000c110e007387 */ /* 0x0005e40000100800 */
.L_x_19:
[----:B------:R-:W-:Y:S05]  /*1500*/  @P3 BRA `(.L_x_20) ;  /* 0x0000000000143947 */ /* 0x000fea0003800000 */
[----:B012---:R-:W2:Y:S04]  /*1510*/  LDL R17, [R14+0x10] ;  /* 0x000010000e117983 */ /* 0x007ea80000100800 */
[----:B------:R-:W0:Y:S01]  /*1520*/  LDS R16, [R15+0xc010] ;  /* 0x00c010000f107984 */ /* 0x000e220000000800 */
[----:B--2---:R-:W-:-:S04]  /*1530*/  FMUL R17, R17, R4 ;  /* 0x0000000411117220 */ /* 0x004fc80000400000 */
[----:B0-----:R-:W-:-:S05]  /*1540*/  FFMA R17, R16, R13, R17 ;  /* 0x0000000d10117223 */ /* 0x001fca0000000011 */
[----:B------:R3:W-:Y:S02]  /*1550*/  STL [R14+0x10], R17 ;  /* 0x000010110e007387 */ /* 0x0007e40000100800 */
.L_x_20:
[----:B------:R-:W-:Y:S05]  /*1560*/  @P4 BRA `(.L_x_21) ;  /* 0x0000000000144947 */ /* 0x000fea0003800000 */
[----:B------:R-:W4:Y:S04]  /*1570*/  LDL R19, [R14+0x14] ;  /* 0x000014000e137983 */ /* 0x000f280000100800 */
[----:B0123--:R-:W0:Y:S01]  /*1580*/  LDS R17, [R15+0xc014] ;  /* 0x00c014000f117984 */ /* 0x00fe220000000800 */
[----:B----4-:R-:W-:-:S04]  /*1590*/  FMUL R16, R4, R19 ;  /* 0x0000001304107220 */ /* 0x010fc80000400000 */
[----:B0-----:R-:W-:-:S05]  /*15a0*/  FFMA R17, R13, R17, R16 ;  /* 0x000000110d117223 */ /* 0x001fca0000000010 */
[----:B------:R4:W-:Y:S02]  /*15b0*/  STL [R14+0x14], R17 ;  /* 0x000014110e007387 */ /* 0x0009e40000100800 */
.L_x_21:
[----:B------:R-:W-:Y:S05]  /*15c0*/  @P5 BRA `(.L_x_22) ;  /* 0x0000000000145947 */ /* 0x000fea0003800000 */
[----:B------:R-:W5:Y:S04]  /*15d0*/  LDL R19, [R14+0x18] ;  /* 0x000018000e137983 */ /* 0x000f680000100800 */
[----:B01234-:R-:W0:Y:S01]  /*15e0*/  LDS R17, [R15+0xc018] ;  /* 0x00c018000f117984 */ /* 0x01fe220000000800 */
[----:B-----5:R-:W-:-:S04]  /*15f0*/  FMUL R16, R4, R19 ;  /* 0x0000001304107220 */ /* 0x020fc80000400000 */
[----:B0-----:R-:W-:-:S05]  /*1600*/  FFMA R17, R13, R17, R16 ;  /* 0x000000110d117223 */ /* 0x001fca0000000010 */
[----:B------:R0:W-:Y:S02]  /*1610*/  STL [R14+0x18], R17 ;  /* 0x000018110e007387 */ /* 0x0001e40000100800 */
.L_x_22:
[----:B------:R-:W-:Y:S05]  /*1620*/  @P6 BRA `(.L_x_23) ;  /* 0x0000000000146947 */ /* 0x000fea0003800000 */
[----:B------:R-:W5:Y:S04]  /*1630*/  LDL R19, [R14+0x1c] ;  /* 0x00001c000e137983 */ /* 0x000f680000100800 */
[----:B01234-:R-:W0:Y:S01]  /*1640*/  LDS R17, [R15+0xc01c] ;  /* 0x00c01c000f117984 */ /* 0x01fe220000000800 */
[----:B-----5:R-:W-:-:S04]  /*1650*/  FMUL R16, R4, R19 ;  /* 0x0000001304107220 */ /* 0x020fc80000400000 */
[----:B0-----:R-:W-:-:S05]  /*1660*/  FFMA R17, R13, R17, R16 ;  /* 0x000000110d117223 */ /* 0x001fca0000000010 */
[----:B------:R0:W-:Y:S02]  /*1670*/  STL [R14+0x1c], R17 ;  /* 0x00001c110e007387 */ /* 0x0001e40000100800 */
.L_x_23:
[----:B------:R-:W-:-:S05]  /*1680*/  VIADD R5, R5, 0x8 ;  /* 0x0000000805057836 */ /* 0x000fca0000000000 */
[----:B------:R-:W-:-:S13]  /*1690*/  ISETP.NE.AND P0, PT, R5, 0x80, PT ;  /* 0x000000800500780c */ /* 0x000fda0003f05270 */
[----:B------:R-:W-:Y:S05]  /*16a0*/  @P0 BRA `(.L_x_24) ;  /* 0xfffffff800ec0947 */ /* 0x000fea000383ffff */
[----:B------:R-:W-:-:S05]  /*16b0*/  VIADD R12, R12, 0x1 ;  /* 0x000000010c0c7836 */ /* 0x000fca0000000000 */
[----:B------:R-:W-:-:S13]  /*16c0*/  ISETP.NE.AND P0, PT, R12, R8, PT ;  /* 0x000000080c00720c */ /* 0x000fda0003f05270 */
[----:B------:R-:W-:Y:S05]  /*16d0*/  @P0 BRA `(.L_x_25) ;  /* 0xfffffff400480947 */ /* 0x000fea000383ffff */
.L_x_11:
[----:B------:R-:W-:Y:S05]  /*16e0*/  BSYNC.RECONVERGENT B1 ;  /* 0x0000000000017941 */ /* 0x000fea0003800200 */
.L_x_10:
[----:B------:R-:W5:Y:S01]  /*16f0*/  LDCU UR5, c[0x0][0x3a0] ;  /* 0x00007400ff0577ac */ /* 0x000f620008000800 */
[----:B------:R-:W-:Y:S01]  /*1700*/  IADD3 R7, PT, PT, R7, 0x40, RZ ;  /* 0x0000004007077810 */ /* 0x000fe20007ffe0ff */
[----:B------:R-:W-:Y:S02]  /*1710*/  VIADD R18, R18, 0xffffffc0 ;  /* 0xffffffc012127836 */ /* 0x000fe40000000000 */
[----:B-----5:R-:W-:Y:S01]  /*1720*/  IMAD.U32 R8, RZ, RZ, UR5 ;  /* 0x00000005ff087e24 */ /* 0x020fe2000f8e00ff */
[----:B------:R-:W-:Y:S04]  /*1730*/  BAR.SYNC.DEFER_BLOCKING 0x0 ;  /* 0x0000000000007b1d */ /* 0x000fe80000010000 */
[----:B------:R-:W-:-:S13]  /*1740*/  ISETP.GE.AND P0, PT, R7, R8, PT ;  /* 0x000000080700720c */ /* 0x000fda0003f06270 */
[----:B------:R-:W-:Y:S05]  /*1750*/  @!P0 BRA `(.L_x_26) ;  /* 0xfffffff0001c8947 */ /* 0x000fea000383ffff */
.L_x_6:
[----:B------:R-:W-:Y:S05]  /*1760*/  BSYNC.RECONVERGENT B0 ;  /* 0x0000000000007941 */ /* 0x000fea0003800200 */
.L_x_5:
[----:B------:R-:W-:Y:S02]  /*1770*/  IADD3 R6, PT, PT, R6, UR4, RZ ;  /* 0x0000000406067c10 */ /* 0x000fe4000fffe0ff */
[----:B------:R-:W-:-:S04]  /*1780*/  ISETP.GE.AND P0, PT, R3, 0x1, PT ;  /* 0x000000010300780c */ /* 0x000fc80003f06270 */
[----:B------:R-:W-:-:S13]  /*1790*/  ISETP.GE.OR P0, PT, R6, R8, !P0 ;  /* 0x000000080600720c */ /* 0x000fda0004706670 */
[----:B------:R-:W-:Y:S05]  /*17a0*/  @P0 EXIT ;  /* 0x000000000000094d */ /* 0x000fea0003800000 */
[C---:B------:R-:W-:Y:S01]  /*17b0*/  ISETP.GE.U32.AND P0, PT, R3.reuse, 0x10, PT ;  /* 0x000000100300780c */ /* 0x040fe20003f06070 */
[----:B------:R-:W-:Y:S01]  /*17c0*/  BSSY.RECONVERGENT B0, `(.L_x_27) ;  /* 0x0000026000007945 */ /* 0x000fe20003800200 */
[----:B------:R-:W-:Y:S01]  /*17d0*/  LOP3.LUT R28, R3, 0xf, RZ, 0xc0, !PT ;  /* 0x0000000f031c7812 */ /* 0x000fe200078ec0ff */
[----:B------:R-:W-:Y:S02]  /*17e0*/  IMAD R24, R6, R3, RZ ;  /* 0x0000000306187224 */ /* 0x000fe400078e02ff */
[----:B--2---:R-:W-:Y:S01]  /*17f0*/  IMAD.MOV.U32 R25, RZ, RZ, RZ ;  /* 0x000000ffff197224 */ /* 0x004fe200078e00ff */
[----:B------:R-:W-:-:S07]  /*1800*/  ISETP.NE.AND P1, PT, R28, RZ, PT ;  /* 0x000000ff1c00720c */ /* 0x000fce0003f25270 */
[----:B------:R-:W-:Y:S06]  /*1810*/  @!P0 BRA `(.L_x_28) ;  /* 0x0000000000808947 */ /* 0x000fec0003800000 */
[----:B------:R-:W2:Y:S01]  /*1820*/  LDC.64 R20, c[0x0][0x398] ;  /* 0x0000e600ff147b82 */ /* 0x000ea20000000a00 */
[----:B------:R-:W-:Y:S01]  /*1830*/  LOP3.LUT R25, R3, 0x7ffffff0, RZ, 0xc0, !PT ;  /* 0x7ffffff003197812 */ /* 0x000fe200078ec0ff */
[----:B------:R-:W-:-:S03]  /*1840*/  IMAD.MOV.U32 R27, RZ, RZ, R24 ;  /* 0x000000ffff1b7224 */ /* 0x000fc600078e0018 */
[----:B------:R-:W-:Y:S02]  /*1850*/  IADD3 R26, PT, PT, -R25, RZ, RZ ;  /* 0x000000ff191a7210 */ /* 0x000fe40007ffe1ff */
[----:B--2---:R-:W-:-:S05]  /*1860*/  IADD3 R20, P0, PT, R20, 0x20, RZ ;  /* 0x0000002014147810 */ /* 0x004fca0007f1e0ff */
[----:B------:R-:W-:-:S08]  /*1870*/  IMAD.X R21, RZ, RZ, R21, P0 ;  /* 0x000000ffff157224 */ /* 0x000fd000000e0615 */
.L_x_29:
[----:B--2-4-:R-:W2:Y:S04]  /*1880*/  LDL.128 R4, [R0+-0x20] ;  /* 0xffffe00000047983 */ /* 0x014ea80000100c00 */
[----:B------:R-:W4:Y:S04]  /*1890*/  LDL.128 R8, [R0+-0x10] ;  /* 0xfffff00000087983 */ /* 0x000f280000100c00 */
[----:B01-3--:R-:W3:Y:S04]  /*18a0*/  LDL.128 R12, [R0] ;  /* 0x00000000000c7983 */ /* 0x00bee80000100c00 */
[----:B------:R0:W5:Y:S01]  /*18b0*/  LDL.128 R16, [R0+0x10] ;  /* 0x0000100000107983 */ /* 0x0001620000100c00 */
[----:B------:R-:W-:-:S04]  /*18c0*/  IMAD.WIDE R22, R27, 0x4, R20 ;  /* 0x000000041b167825 */ /* 0x000fc800078e0214 */
[----:B------:R-:W-:Y:S02]  /*18d0*/  VIADD R26, R26, 0x10 ;  /* 0x000000101a1a7836 */ /* 0x000fe40000000000 */
[----:B------:R-:W-:Y:S01]  /*18e0*/  VIADD R27, R27, 0x10 ;  /* 0x000000101b1b7836 */ /* 0x000fe20000000000 */
[----:B0-----:R-:W-:Y:S02]  /*18f0*/  IADD3 R0, PT, PT, R0, 0x40, RZ ;  /* 0x0000004000007810 */ /* 0x001fe40007ffe0ff */
[----:B------:R-:W-:Y:S01]  /*1900*/  ISETP.NE.AND P0, PT, R26, RZ, PT ;  /* 0x000000ff1a00720c */ /* 0x000fe20003f05270 */
[----:B--2---:R2:W-:Y:S04]  /*1910*/  STG.E desc[UR8][R22.64+-0x20], R4 ;  /* 0xffffe00416007986 */ /* 0x0045e8000c101908 */
[----:B------:R2:W-:Y:S04]  /*1920*/  STG.E desc[UR8][R22.64+-0x1c], R5 ;  /* 0xffffe40516007986 */ /* 0x0005e8000c101908 */
[----:B------:R2:W-:Y:S04]  /*1930*/  STG.E desc[UR8][R22.64+-0x18], R6 ;  /* 0xffffe80616007986 */ /* 0x0005e8000c101908 */
[----:B------:R2:W-:Y:S04]  /*1940*/  STG.E desc[UR8][R22.64+-0x14], R7 ;  /* 0xffffec0716007986 */ /* 0x0005e8000c101908 */
[----:B----4-:R2:W-:Y:S04]  /*1950*/  STG.E desc[UR8][R22.64+-0x10], R8 ;  /* 0xfffff00816007986 */ /* 0x0105e8000c101908 */
[----:B------:R2:W-:Y:S04]  /*1960*/  STG.E desc[UR8][R22.64+-0xc], R9 ;  /* 0xfffff40916007986 */ /* 0x0005e8000c101908 */
[----:B------:R2:W-:Y:S04]  /*1970*/  STG.E desc[UR8][R22.64+-0x8], R10 ;  /* 0xfffff80a16007986 */ /* 0x0005e8000c101908 */
[----:B------:R2:W-:Y:S04]  /*1980*/  STG.E desc[UR8][R22.64+-0x4], R11 ;  /* 0xfffffc0b16007986 */ /* 0x0005e8000c101908 */
[----:B---3--:R2:W-:Y:S04]  /*1990*/  STG.E desc[UR8][R22.64], R12 ;  /* 0x0000000c16007986 */ /* 0x0085e8000c101908 */
[----:B------:R2:W-:Y:S04]  /*19a0*/  STG.E desc[UR8][R22.64+0x4], R13 ;  /* 0x0000040d16007986 */ /* 0x0005e8000c101908 */
[----:B------:R2:W-:Y:S04]  /*19b0*/  STG.E desc[UR8][R22.64+0x8], R14 ;  /* 0x0000080e16007986 */ /* 0x0005e8000c101908 */
[----:B------:R2:W-:Y:S04]  /*19c0*/  STG.E desc[UR8][R22.64+0xc], R15 ;  /* 0x00000c0f16007986 */ /* 0x0005e8000c101908 */
[----:B-----5:R2:W-:Y:S04]  /*19d0*/  STG.E desc[UR8][R22.64+0x10], R16 ;  /* 0x0000101016007986 */ /* 0x0205e8000c101908 */
[----:B------:R2:W-:Y:S04]  /*19e0*/  STG.E desc[UR8][R22.64+0x14], R17 ;  /* 0x0000141116007986 */ /* 0x0005e8000c101908 */
[----:B------:R2:W-:Y:S04]  /*19f0*/  STG.E desc[UR8][R22.64+0x18], R18 ;  /* 0x0000181216007986 */ /* 0x0005e8000c101908 */
[----:B------:R2:W-:Y:S01]  /*1a00*/  STG.E desc[UR8][R22.64+0x1c], R19 ;  /* 0x00001c1316007986 */ /* 0x0005e2000c101908 */
[----:B------:R-:W-:Y:S05]  /*1a10*/  @P0 BRA `(.L_x_29) ;  /* 0xfffffffc00980947 */ /* 0x000fea000383ffff */
.L_x_28:
[----:B------:R-:W-:Y:S05]  /*1a20*/  BSYNC.RECONVERGENT B0 ;  /* 0x0000000000007941 */ /* 0x000fea0003800200 */
.L_x_27:
[----:B------:R-:W-:Y:S05]  /*1a30*/  @!P1 EXIT ;  /* 0x000000000000994d */ /* 0x000fea0003800000 */
[----:B------:R-:W-:Y:S01]  /*1a40*/  ISETP.GE.U32.AND P0, PT, R28, 0x8, PT ;  /* 0x000000081c00780c */ /* 0x000fe20003f06070 */
[----:B------:R-:W-:Y:S01]  /*1a50*/  BSSY.RECONVERGENT B0, `(.L_x_30) ;  /* 0x0000013000007945 */ /* 0x000fe20003800200 */
[----:B01234-:R-:W-:-:S04]  /*1a60*/  LOP3.LUT R14, R3, 0x7, RZ, 0xc0, !PT ;  /* 0x00000007030e7812 */ /* 0x01ffc800078ec0ff */
[----:B------:R-:W-:-:S07]  /*1a70*/  ISETP.NE.AND P1, PT, R14, RZ, PT ;  /* 0x000000ff0e00720c */ /* 0x000fce0003f25270 */
[----:B------:R-:W-:Y:S06]  /*1a80*/  @!P0 BRA `(.L_x_31) ;  /* 0x00000000003c8947 */ /* 0x000fec0003800000 */
[C---:B------:R-:W-:Y:S01]  /*1a90*/  IMAD R0, R25.reuse, 0x4, R2 ;  /* 0x0000000419007824 */ /* 0x040fe200078e0202 */
[----:B------:R-:W0:Y:S04]  /*1aa0*/  LDC.64 R12, c[0x0][0x398] ;  /* 0x0000e600ff0c7b82 */ /* 0x000e280000000a00 */
[----:B------:R-:W2:Y:S04]  /*1ab0*/  LDL.128 R8, [R0] ;  /* 0x0000000000087983 */ /* 0x000ea80000100c00 */
[----:B------:R-:W3:Y:S01]  /*1ac0*/  LDL.128 R4, [R0+0x10] ;  /* 0x0000100000047983 */ /* 0x000ee20000100c00 */
[----:B------:R-:W-:Y:S01]  /*1ad0*/  IADD3 R15, PT, PT, R24, R25, RZ ;  /* 0x00000019180f7210 */ /* 0x000fe20007ffe0ff */
[----:B------:R-:W-:-:S04]  /*1ae0*/  VIADD R25, R25, 0x8 ;  /* 0x0000000819197836 */ /* 0x000fc80000000000 */
[----:B0-----:R-:W-:-:S05]  /*1af0*/  IMAD.WIDE R12, R15, 0x4, R12 ;  /* 0x000000040f0c7825 */ /* 0x001fca00078e020c */
[----:B--2---:R0:W-:Y:S04]  /*1b00*/  STG.E desc[UR8][R12.64], R8 ;  /* 0x000000080c007986 */ /* 0x0041e8000c101908 */
[----:B------:R0:W-:Y:S04]  /*1b10*/  STG.E desc[UR8][R12.64+0x4], R9 ;  /* 0x000004090c007986 */ /* 0x0001e8000c101908 */
[----:B------:R0:W-:Y:S04]  /*1b20*/  STG.E desc[UR8][R12.64+0x8], R10 ;  /* 0x0000080a0c007986 */ /* 0x0001e8000c101908 */
[----:B------:R0:W-:Y:S04]  /*1b30*/  STG.E desc[UR8][R12.64+0xc], R11 ;  /* 0x00000c0b0c007986 */ /* 0x0001e8000c101908 */
[----:B---3--:R0:W-:Y:S04]  /*1b40*/  STG.E desc[UR8][R12.64+0x10], R4 ;  /* 0x000010040c007986 */ /* 0x0081e8000c101908 */
[----:B------:R0:W-:Y:S04]  /*1b50*/  STG.E desc[UR8][R12.64+0x14], R5 ;  /* 0x000014050c007986 */ /* 0x0001e8000c101908 */
[----:B------:R0:W-:Y:S04]  /*1b60*/  STG.E desc[UR8][R12.64+0x18], R6 ;  /* 0x000018060c007986 */ /* 0x0001e8000c101908 */
[----:B------:R0:W-:Y:S02]  /*1b70*/  STG.E desc[UR8][R12.64+0x1c], R7 ;  /* 0x00001c070c007986 */ /* 0x0001e4000c101908 */
.L_x_31:
[----:B------:R-:W-:Y:S05]  /*1b80*/  BSYNC.RECONVERGENT B0 ;  /* 0x0000000000007941 */ /* 0x000fea0003800200 */
.L_x_30:
[----:B------:R-:W-:Y:S05]  /*1b90*/  @!P1 EXIT ;  /* 0x000000000000994d */ /* 0x000fea0003800000 */
[----:B------:R-:W-:Y:S01]  /*1ba0*/  ISETP.GE.U32.AND P0, PT, R14, 0x4, PT ;  /* 0x000000040e00780c */ /* 0x000fe20003f06070 */
[----:B------:R-:W-:Y:S01]  /*1bb0*/  BSSY.RECONVERGENT B0, `(.L_x_32) ;  /* 0x000000e000007945 */ /* 0x000fe20003800200 */
[----:B------:R-:W-:-:S04]  /*1bc0*/  LOP3.LUT R3, R3, 0x3, RZ, 0xc0, !PT ;  /* 0x0000000303037812 */ /* 0x000fc800078ec0ff */
[----:B------:R-:W-:-:S07]  /*1bd0*/  ISETP.NE.AND P1, PT, R3, RZ, PT ;  /* 0x000000ff0300720c */ /* 0x000fce0003f25270 */
[----:B------:R-:W-:Y:S06]  /*1be0*/  @!P0 BRA `(.L_x_33) ;  /* 0x0000000000288947 */ /* 0x000fec0003800000 */
[C---:B0-----:R-:W-:Y:S01]  /*1bf0*/  IMAD R4, R25.reuse, 0x4, R2 ;  /* 0x0000000419047824 */ /* 0x041fe200078e0202 */
[----:B------:R-:W0:Y:S05]  /*1c00*/  LDC.64 R8, c[0x0][0x398] ;  /* 0x0000e600ff087b82 */ /* 0x000e2a0000000a00 */
[----:B------:R-:W2:Y:S01]  /*1c10*/  LDL.128 R4, [R4] ;  /* 0x0000000004047983 */ /* 0x000ea20000100c00 */
[----:B------:R-:W-:Y:S01]  /*1c20*/  IADD3 R11, PT, PT, R24, R25, RZ ;  /* 0x00000019180b7210 */ /* 0x000fe20007ffe0ff */
[----:B------:R-:W-:-:S04]  /*1c30*/  VIADD R25, R25, 0x4 ;  /* 0x0000000419197836 */ /* 0x000fc80000000000 */
[----:B0-----:R-:W-:-:S05]  /*1c40*/  IMAD.WIDE R8, R11, 0x4, R8 ;  /* 0x000000040b087825 */ /* 0x001fca00078e0208 */
[----:B--2---:R1:W-:Y:S04]  /*1c50*/  STG.E desc[UR8][R8.64], R4 ;  /* 0x0000000408007986 */ /* 0x0043e8000c101908 */
[----:B------:R1:W-:Y:S04]  /*1c60*/  STG.E desc[UR8][R8.64+0x4], R5 ;  /* 0x0000040508007986 */ /* 0x0003e8000c101908 */
[----:B------:R1:W-:Y:S04]  /*1c70*/  STG.E desc[UR8][R8.64+0x8], R6 ;  /* 0x0000080608007986 */ /* 0x0003e8000c101908 */
[----:B------:R1:W-:Y:S02]  /*1c80*/  STG.E desc[UR8][R8.64+0xc], R7 ;  /* 0x00000c0708007986 */ /* 0x0003e4000c101908 */
.L_x_33:
[----:B------:R-:W-:Y:S05]  /*1c90*/  BSYNC.RECONVERGENT B0 ;  /* 0x0000000000007941 */ /* 0x000fea0003800200 */
.L_x_32:
[----:B------:R-:W-:Y:S05]  /*1ca0*/  @!P1 EXIT ;  /* 0x000000000000994d */ /* 0x000fea0003800000 */
[----:B01----:R-:W0:Y:S01]  /*1cb0*/  LDC.64 R4, c[0x0][0x398] ;  /* 0x0000e600ff047b82 */ /* 0x003e220000000a00 */
[----:B------:R-:W-:Y:S01]  /*1cc0*/  IMAD.IADD R7, R24, 0x1, R25 ;  /* 0x0000000118077824 */ /* 0x000fe200078e0219 */
[----:B------:R-:W-:Y:S01]  /*1cd0*/  IADD3 R0, PT, PT, -R3, RZ, RZ ;  /* 0x000000ff03007210 */ /* 0x000fe20007ffe1ff */
[----:B------:R-:W-:-:S07]  /*1ce0*/  IMAD R25, R25, 0x4, R2 ;  /* 0x0000000419197824 */ /* 0x000fce00078e0202 */
.L_x_34:
[----:B-1----:R1:W2:Y:S01]  /*1cf0*/  LDL R9, [R25] ;  /* 0x0000000019097983 */ /* 0x0022a20000100800 */
[----:B0-----:R-:W-:-:S04]  /*1d00*/  IMAD.WIDE R2, R7, 0x4, R4 ;  /* 0x0000000407027825 */ /* 0x001fc800078e0204 */
[----:B------:R-:W-:Y:S02]  /*1d10*/  VIADD R0, R0, 0x1 ;  /* 0x0000000100007836 */ /* 0x000fe40000000000 */
[----:B------:R-:W-:Y:S01]  /*1d20*/  VIADD R7, R7, 0x1 ;  /* 0x0000000107077836 */ /* 0x000fe20000000000 */
[----:B-1----:R-:W-:Y:S02]  /*1d30*/  IADD3 R25, PT, PT, R25, 0x4, RZ ;  /* 0x0000000419197810 */ /* 0x002fe40007ffe0ff */
[----:B------:R-:W-:Y:S01]  /*1d40*/  ISETP.NE.AND P0, PT, R0, RZ, PT ;  /* 0x000000ff0000720c */ /* 0x000fe20003f05270 */
[----:B--2---:R1:W-:-:S12]  /*1d50*/  STG.E desc[UR8][R2.64], R9 ;  /* 0x0000000902007986 */ /* 0x0043d8000c101908 */
[----:B------:R-:W-:Y:S05]  /*1d60*/  @P0 BRA `(.L_x_34) ;  /* 0xfffffffc00e00947 */ /* 0x000fea000383ffff */
[----:B------:R-:W-:Y:S05]  /*1d70*/  EXIT ;  /* 0x000000000000794d */ /* 0x000fea0003800000 */
        .weak           $__internal_0_$__cuda_sm3x_div_rn_noftz_f32_slowpath
        .type           $__internal_0_$__cuda_sm3x_div_rn_noftz_f32_slowpath,@function
        .size           $__internal_0_$__cuda_sm3x_div_rn_noftz_f32_slowpath,(.L_x_73 - $__internal_0_$__cuda_sm3x_div_rn_noftz_f32_slowpath)
$__internal_0_$__cuda_sm3x_div_rn_noftz_f32_slowpath:
[----:B------:R-:W-:Y:S01]  /*1d80*/  SHF.R.U32.HI R15, RZ, 0x17, R5 ;  /* 0x00000017ff0f7819 */ /* 0x000fe20000011605 */
[----:B------:R-:W-:Y:S01]  /*1d90*/  BSSY.RECONVERGENT B3, `(.L_x_35) ;  /* 0x0000062000037945 */ /* 0x000fe20003800200 */
[----:B------:R-:W-:Y:S02]  /*1da0*/  SHF.R.U32.HI R16, RZ, 0x17, R4 ;  /* 0x00000017ff107819 */ /* 0x000fe40000011604 */
[----:B------:R-:W-:Y:S02]  /*1db0*/  LOP3.LUT R15, R15, 0xff, RZ, 0xc0, !PT ;  /* 0x000000ff0f0f7812 */ /* 0x000fe400078ec0ff */
[----:B------:R-:W-:-:S03]  /*1dc0*/  LOP3.LUT R17, R16, 0xff, RZ, 0xc0, !PT ;  /* 0x000000ff10117812 */ /* 0x000fc600078ec0ff */
[----:B------:R-:W-:Y:S02]  /*1dd0*/  VIADD R20, R15, 0xffffffff ;  /* 0xffffffff0f147836 */ /* 0x000fe40000000000 */
[----:B------:R-:W-:-:S03]  /*1de0*/  VIADD R19, R17, 0xffffffff ;  /* 0xffffffff11137836 */ /* 0x000fc60000000000 */
[----:B------:R-:W-:-:S04]  /*1df0*/  ISETP.GT.U32.AND P0, PT, R20, 0xfd, PT ;  /* 0x000000fd1400780c */ /* 0x000fc80003f04070 */
[----:B------:R-:W-:-:S13]  /*1e00*/  ISETP.GT.U32.OR P0, PT, R19, 0xfd, P0 ;  /* 0x000000fd1300780c */ /* 0x000fda0000704470 */
[----:B------:R-:W-:Y:S01]  /*1e10*/  @!P0 MOV R16, RZ ;  /* 0x000000ff00108202 */ /* 0x000fe20000000f00 */
[----:B------:R-:W-:Y:S06]  /*1e20*/  @!P0 BRA `(.L_x_36) ;  /* 0x00000000005c8947 */ /* 0x000fec0003800000 */
[----:B------:R-:W-:Y:S02]  /*1e30*/  FSETP.GTU.FTZ.AND P0, PT, |R4|, +INF , PT ;  /* 0x7f8000000400780b */ /* 0x000fe40003f1c200 */
[----:B------:R-:W-:-:S04]  /*1e40*/  FSETP.GTU.FTZ.AND P1, PT, |R5|, +INF , PT ;  /* 0x7f8000000500780b */ /* 0x000fc80003f3c200 */
[----:B------:R-:W-:-:S13]  /*1e50*/  PLOP3.LUT P0, PT, P0, P1, PT, 0xf8, 0x8f ;  /* 0x00000000008f781c */ /* 0x000fda0000703f70 */
[----:B------:R-:W-:Y:S05]  /*1e60*/  @P0 BRA `(.L_x_37) ;  /* 0x00000004004c0947 */ /* 0x000fea0003800000 */
[----:B------:R-:W-:-:S13]  /*1e70*/  LOP3.LUT P0, RZ, R5, 0x7fffffff, R4, 0xc8, !PT ;  /* 0x7fffffff05ff7812 */ /* 0x000fda000780c804 */
[----:B------:R-:W-:Y:S05]  /*1e80*/  @!P0 BRA `(.L_x_38) ;  /* 0x00000004003c8947 */ /* 0x000fea0003800000 */
[C---:B------:R-:W-:Y:S02]  /*1e90*/  FSETP.NEU.FTZ.AND P0, PT, |R4|.reuse, +INF , PT ;  /* 0x7f8000000400780b */ /* 0x040fe40003f1d200 */
[----:B------:R-:W-:Y:S02]  /*1ea0*/  FSETP.NEU.FTZ.AND P2, PT, |R5|, +INF , PT ;  /* 0x7f8000000500780b */ /* 0x000fe40003f5d200 */
[----:B------:R-:W-:-:S11]  /*1eb0*/  FSETP.NEU.FTZ.AND P1, PT, |R4|, +INF , PT ;  /* 0x7f8000000400780b */ /* 0x000fd60003f3d200 */
[----:B------:R-:W-:Y:S05]  /*1ec0*/  @!P2 BRA !P0, `(.L_x_38) ;  /* 0x00000004002ca947 */ /* 0x000fea0004000000 */
[----:B------:R-:W-:-:S04]  /*1ed0*/  LOP3.LUT P0, RZ, R4, 0x7fffffff, RZ, 0xc0, !PT ;  /* 0x7fffffff04ff7812 */ /* 0x000fc8000780c0ff */
[----:B------:R-:W-:-:S13]  /*1ee0*/  PLOP3.LUT P0, PT, P2, P0, PT, 0x2f, 0xf2 ;  /* 0x0000000000f2781c */ /* 0x000fda0001700577 */
[----:B------:R-:W-:Y:S05]  /*1ef0*/  @P0 BRA `(.L_x_39) ;  /* 0x0000000400180947 */ /* 0x000fea0003800000 */
[----:B------:R-:W-:-:S04]  /*1f00*/  LOP3.LUT P0, RZ, R5, 0x7fffffff, RZ, 0xc0, !PT ;  /* 0x7fffffff05ff7812 */ /* 0x000fc8000780c0ff */
[----:B------:R-:W-:-:S13]  /*1f10*/  PLOP3.LUT P0, PT, P1, P0, PT, 0x2f, 0xf2 ;  /* 0x0000000000f2781c */ /* 0x000fda0000f00577 */
[----:B------:R-:W-:Y:S05]  /*1f20*/  @P0 BRA `(.L_x_40) ;  /* 0x0000000400000947 */ /* 0x000fea0003800000 */
[----:B------:R-:W-:Y:S02]  /*1f30*/  ISETP.GE.AND P0, PT, R19, RZ, PT ;  /* 0x000000ff1300720c */ /* 0x000fe40003f06270 */
[----:B------:R-:W-:-:S11]  /*1f40*/  ISETP.GE.AND P1, PT, R20, RZ, PT ;  /* 0x000000ff1400720c */ /* 0x000fd60003f26270 */
[----:B------:R-:W-:Y:S02]  /*1f50*/  @P0 IMAD.MOV.U32 R16, RZ, RZ, RZ ;  /* 0x000000ffff100224 */ /* 0x000fe400078e00ff */
[----:B------:R-:W-:Y:S01]  /*1f60*/  @!P0 FFMA R4, R4, 1.84467440737095516160e+19, RZ ;  /* 0x5f80000004048823 */ /* 0x000fe200000000ff */
[----:B------:R-:W-:Y:S02]  /*1f70*/  @!P0 IMAD.MOV.U32 R16, RZ, RZ, -0x40 ;  /* 0xffffffc0ff108424 */ /* 0x000fe400078e00ff */
[----:B------:R-:W-:-:S03]  /*1f80*/  @!P1 FFMA R5, R5, 1.84467440737095516160e+19, RZ ;  /* 0x5f80000005059823 */ /* 0x000fc600000000ff */
[----:B------:R-:W-:-:S07]  /*1f90*/  @!P1 IADD3 R16, PT, PT, R16, 0x40, RZ ;  /* 0x0000004010109810 */ /* 0x000fce0007ffe0ff */
.L_x_36:
[----:B------:R-:W-:Y:S01]  /*1fa0*/  LEA R20, R15, 0xc0800000, 0x17 ;  /* 0xc08000000f147811 */ /* 0x000fe200078eb8ff */
[----:B------:R-:W-:Y:S01]  /*1fb0*/  VIADD R17, R17, 0xffffff81 ;  /* 0xffffff8111117836 */ /* 0x000fe20000000000 */
[----:B------:R-:W-:Y:S03]  /*1fc0*/  BSSY.RECONVERGENT B4, `(.L_x_41) ;  /* 0x0000035000047945 */ /* 0x000fe60003800200 */
[----:B------:R-:W-:Y:S02]  /*1fd0*/  IMAD.IADD R19, R5, 0x1, -R20 ;  /* 0x0000000105137824 */ /* 0x000fe400078e0a14 */
[C---:B------:R-:W-:Y:S01]  /*1fe0*/  IMAD R4, R17.reuse, -0x800000, R4 ;  /* 0xff80000011047824 */ /* 0x040fe200078e0204 */
[----:B------:R-:W-:Y:S01]  /*1ff0*/  IADD3 R17, PT, PT, R17, 0x7f, -R15 ;  /* 0x0000007f11117810 */ /* 0x000fe20007ffe80f */
[----:B------:R-:W0:Y:S01]  /*2000*/  MUFU.RCP R5, R19 ;  /* 0x0000001300057308 */ /* 0x000e220000001000 */
[----:B------:R-:W-:-:S02]  /*2010*/  FADD.FTZ R21, -R19, -RZ ;  /* 0x800000ff13157221 */ /* 0x000fc40000010100 */
[----:B------:R-:W-:Y:S02]  /*2020*/  IADD3 R17, PT, PT, R17, R16, RZ ;  /* 0x0000001011117210 */ /* 0x000fe40007ffe0ff */
[----:B0-----:R-:W-:-:S04]  /*2030*/  FFMA R20, R5, R21, 1 ;  /* 0x3f80000005147423 */ /* 0x001fc80000000015 */
[----:B------:R-:W-:-:S04]  /*2040*/  FFMA R5, R5, R20, R5 ;  /* 0x0000001405057223 */ /* 0x000fc80000000005 */
[----:B------:R-:W-:-:S04]  /*2050*/  FFMA R20, R4, R5, RZ ;  /* 0x0000000504147223 */ /* 0x000fc800000000ff */
[----:B------:R-:W-:-:S04]  /*2060*/  FFMA R22, R21, R20, R4 ;  /* 0x0000001415167223 */ /* 0x000fc80000000004 */
[----:B------:R-:W-:-:S04]  /*2070*/  FFMA R20, R5, R22, R20 ;  /* 0x0000001605147223 */ /* 0x000fc80000000014 */
[----:B------:R-:W-:-:S04]  /*2080*/  FFMA R21, R21, R20, R4 ;  /* 0x0000001415157223 */ /* 0x000fc80000000004 */
[----:B------:R-:W-:-:S05]  /*2090*/  FFMA R4, R5, R21, R20 ;  /* 0x0000001505047223 */ /* 0x000fca0000000014 */
[----:B------:R-:W-:-:S04]  /*20a0*/  SHF.R.U32.HI R15, RZ, 0x17, R4 ;  /* 0x00000017ff0f7819 */ /* 0x000fc80000011604 */
[----:B------:R-:W-:-:S05]  /*20b0*/  LOP3.LUT R15, R15, 0xff, RZ, 0xc0, !PT ;  /* 0x000000ff0f0f7812 */ /* 0x000fca00078ec0ff */
[----:B------:R-:W-:-:S04]  /*20c0*/  IMAD.IADD R19, R15, 0x1, R17 ;  /* 0x000000010f137824 */ /* 0x000fc800078e0211 */
[----:B------:R-:W-:-:S05]  /*20d0*/  VIADD R15, R19, 0xffffffff ;  /* 0xffffffff130f7836 */ /* 0x000fca0000000000 */
[----:B------:R-:W-:-:S13]  /*20e0*/  ISETP.GE.U32.AND P0, PT, R15, 0xfe, PT ;  /* 0x000000fe0f00780c */ /* 0x000fda0003f06070 */
[----:B------:R-:W-:Y:S05]  /*20f0*/  @!P0 BRA `(.L_x_42) ;  /* 0x0000000000808947 */ /* 0x000fea0003800000 */
[----:B------:R-:W-:-:S13]  /*2100*/  ISETP.GT.AND P0, PT, R19, 0xfe, PT ;  /* 0x000000fe1300780c */ /* 0x000fda0003f04270 */
[----:B------:R-:W-:Y:S05]  /*2110*/  @P0 BRA `(.L_x_43) ;  /* 0x00000000006c0947 */ /* 0x000fea0003800000 */
[----:B------:R-:W-:-:S13]  /*2120*/  ISETP.GE.AND P0, PT, R19, 0x1, PT ;  /* 0x000000011300780c */ /* 0x000fda0003f06270 */
[----:B------:R-:W-:Y:S05]  /*2130*/  @P0 BRA `(.L_x_44) ;  /* 0x0000000000740947 */ /* 0x000fea0003800000 */
[----:B------:R-:W-:Y:S02]  /*2140*/  ISETP.GE.AND P0, PT, R19, -0x18, PT ;  /* 0xffffffe81300780c */ /* 0x000fe40003f06270 */
[----:B------:R-:W-:-:S11]  /*2150*/  LOP3.LUT R4, R4, 0x80000000, RZ, 0xc0, !PT ;  /* 0x8000000004047812 */ /* 0x000fd600078ec0ff */
[----:B------:R-:W-:Y:S05]  /*2160*/  @!P0 BRA `(.L_x_44) ;  /* 0x0000000000688947 */ /* 0x000fea0003800000 */
[-CC-:B------:R-:W-:Y:S01]  /*2170*/  FFMA.RZ R15, R5, R21.reuse, R20.reuse ;  /* 0x00000015050f7223 */ /* 0x180fe2000000c014 */
[----:B------:R-:W-:Y:S01]  /*2180*/  IMAD.MOV R17, RZ, RZ, -R19 ;  /* 0x000000ffff117224 */ /* 0x000fe200078e0a13 */
[C---:B------:R-:W-:Y:S02]  /*2190*/  ISETP.NE.AND P2, PT, R19.reuse, RZ, PT ;  /* 0x000000ff1300720c */ /* 0x040fe40003f45270 */
[----:B------:R-:W-:Y:S02]  /*21a0*/  ISETP.NE.AND P1, PT, R19, RZ, PT ;  /* 0x000000ff1300720c */ /* 0x000fe40003f25270 */
[----:B------:R-:W-:Y:S01]  /*21b0*/  LOP3.LUT R16, R15, 0x7fffff, RZ, 0xc0, !PT ;  /* 0x007fffff0f107812 */ /* 0x000fe200078ec0ff */
[CCC-:B------:R-:W-:Y:S01]  /*21c0*/  FFMA.RP R15, R5.reuse, R21.reuse, R20.reuse ;  /* 0x00000015050f7223 */ /* 0x1c0fe20000008014 */
[----:B------:R-:W-:Y:S01]  /*21d0*/  FFMA.RM R20, R5, R21, R20 ;  /* 0x0000001505147223 */ /* 0x000fe20000004014 */
[----:B------:R-:W-:Y:S02]  /*21e0*/  IADD3 R5, PT, PT, R19, 0x20, RZ ;  /* 0x0000002013057810 */ /* 0x000fe40007ffe0ff */
[----:B------:R-:W-:-:S02]  /*21f0*/  LOP3.LUT R16, R16, 0x800000, RZ, 0xfc, !PT ;  /* 0x0080000010107812 */ /* 0x000fc400078efcff */
[----:B------:R-:W-:Y:S02]  /*2200*/  FSETP.NEU.FTZ.AND P0, PT, R15, R20, PT ;  /* 0x000000140f00720b */ /* 0x000fe40003f1d000 */
[----:B------:R-:W-:Y:S02]  /*2210*/  SHF.L.U32 R5, R16, R5, RZ ;  /* 0x0000000510057219 */ /* 0x000fe400000006ff */
[----:B------:R-:W-:Y:S02]  /*2220*/  SEL R15, R17, RZ, P2 ;  /* 0x000000ff110f7207 */ /* 0x000fe40001000000 */
[----:B------:R-:W-:Y:S02]  /*2230*/  ISETP.NE.AND P1, PT, R5, RZ, P1 ;  /* 0x000000ff0500720c */ /* 0x000fe40000f25270 */
[----:B------:R-:W-:Y:S02]  /*2240*/  SHF.R.U32.HI R15, RZ, R15, R16 ;  /* 0x0000000fff0f7219 */ /* 0x000fe40000011610 */
[----:B------:R-:W-:-:S02]  /*2250*/  PLOP3.LUT P0, PT, P0, P1, PT, 0xf8, 0x8f ;  /* 0x00000000008f781c */ /* 0x000fc40000703f70 */
[----:B------:R-:W-:Y:S02]  /*2260*/  SHF.R.U32.HI R16, RZ, 0x1, R15 ;  /* 0x00000001ff107819 */ /* 0x000fe4000001160f */
[----:B------:R-:W-:-:S04]  /*2270*/  SEL R5, RZ, 0x1, !P0 ;  /* 0x00000001ff057807 */ /* 0x000fc80004000000 */
[----:B------:R-:W-:-:S04]  /*2280*/  LOP3.LUT R20, R5, 0x1, R16, 0xf8, !PT ;  /* 0x0000000105147812 */ /* 0x000fc800078ef810 */
[----:B------:R-:W-:-:S05]  /*2290*/  LOP3.LUT R15, R20, R15, RZ, 0xc0, !PT ;  /* 0x0000000f140f7212 */ /* 0x000fca00078ec0ff */
[----:B------:R-:W-:-:S05]  /*22a0*/  IMAD.IADD R15, R16, 0x1, R15 ;  /* 0x00000001100f7824 */ /* 0x000fca00078e020f */
[----:B------:R-:W-:Y:S01]  /*22b0*/  LOP3.LUT R4, R15, R4, RZ, 0xfc, !PT ;  /* 0x000000040f047212 */ /* 0x000fe200078efcff */
[----:B------:R-:W-:Y:S06]  /*22c0*/  BRA `(.L_x_44) ;  /* 0x0000000000107947 */ /* 0x000fec0003800000 */
.L_x_43:
[----:B------:R-:W-:-:S04]  /*22d0*/  LOP3.LUT R4, R4, 0x80000000, RZ, 0xc0, !PT ;  /* 0x8000000004047812 */ /* 0x000fc800078ec0ff */
[----:B------:R-:W-:Y:S01]  /*22e0*/  LOP3.LUT R4, R4, 0x7f800000, RZ, 0xfc, !PT ;  /* 0x7f80000004047812 */ /* 0x000fe200078efcff */
[----:B------:R-:W-:Y:S06]  /*22f0*/  BRA `(.L_x_44) ;  /* 0x0000000000047947 */ /* 0x000fec0003800000 */
.L_x_42:
[----:B------:R-:W-:-:S07]  /*2300*/  LEA R4, R17, R4, 0x17 ;  /* 0x0000000411047211 */ /* 0x000fce00078eb8ff */
.L_x_44:
[----:B------:R-:W-:Y:S05]  /*2310*/  BSYNC.RECONVERGENT B4 ;  /* 0x0000000000047941 */ /* 0x000fea0003800200 */
.L_x_41:
[----:B------:R-:W-:Y:S05]  /*2320*/  BRA `(.L_x_45) ;  /* 0x0000000000207947 */ /* 0x000fea0003800000 */
.L_x_40:
[----:B------:R-:W-:-:S04]  /*2330*/  LOP3.LUT R4, R5, 0x80000000, R4, 0x48, !PT ;  /* 0x8000000005047812 */ /* 0x000fc800078e4804 */
[----:B------:R-:W-:Y:S01]  /*2340*/  LOP3.LUT R4, R4, 0x7f800000, RZ, 0xfc, !PT ;  /* 0x7f80000004047812 */ /* 0x000fe200078efcff */
[----:B------:R-:W-:Y:S06]  /*2350*/  BRA `(.L_x_45) ;  /* 0x0000000000147947 */ /* 0x000fec0003800000 */
.L_x_39:
[----:B------:R-:W-:Y:S01]  /*2360*/  LOP3.LUT R4, R5, 0x80000000, R4, 0x48, !PT ;  /* 0x8000000005047812 */ /* 0x000fe200078e4804 */
[----:B------:R-:W-:Y:S06]  /*2370*/  BRA `(.L_x_45) ;  /* 0x00000000000c7947 */ /* 0x000fec0003800000 */
.L_x_38:
[----:B------:R-:W0:Y:S01]  /*2380*/  MUFU.RSQ R4, -QNAN ;  /* 0xffc0000000047908 */ /* 0x000e220000001400 */
[----:B------:R-:W-:Y:S05]  /*2390*/  BRA `(.L_x_45) ;  /* 0x0000000000047947 */ /* 0x000fea0003800000 */
.L_x_37:
[----:B------:R-:W-:-:S07]  /*23a0*/  FADD.FTZ R4, R4, R5 ;  /* 0x0000000504047221 */ /* 0x000fce0000010000 */
.L_x_45:
[----:B------:R-:W-:Y:S05]  /*23b0*/  BSYNC.RECONVERGENT B3 ;  /* 0x0000000000037941 */ /* 0x000fea0003800200 */
.L_x_35:
[----:B------:R-:W-:-:S04]  /*23c0*/  IMAD.MOV.U32 R15, RZ, RZ, 0x0 ;  /* 0x00000000ff0f7424 */ /* 0x000fc800078e00ff */
[----:B0-----:R-:W-:Y:S05]  /*23d0*/  RET.REL.NODEC R14 `(_Z21flash_attention_tiledPKfS0_S0_Pfii) ;  /* 0xffffffdc0e087950 */ /* 0x001fea0003c3ffff */
.L_x_46:
[----:B------:R-:W-:-:S00]  /*23e0*/  BRA `(.L_x_46) ;  /* 0xfffffffc00fc7947 */ /* 0x000fc0000383ffff */
[----:B------:R-:W-:-:S00]  /*23f0*/  NOP ;  /* 0x0000000000007918 */ /* 0x000fc00000000000 */
        /* <DEDUP_REMOVED lines=8> */
.L_x_73:


//--------------------- .text._Z9matmul_pvPKfS0_Pfii --------------------------
	.section	.text._Z9matmul_pvPKfS0_Pfii,"ax",@progbits
	.align	128
        .global         _Z9matmul_pvPKfS0_Pfii
        .type           _Z9matmul_pvPKfS0_Pfii,@function
        .size           _Z9matmul_pvPKfS0_Pfii,(.L_x_76 - _Z9matmul_pvPKfS0_Pfii)
        .other          _Z9matmul_pvPKfS0_Pfii,@"STO_CUDA_ENTRY STV_DEFAULT"
_Z9matmul_pvPKfS0_Pfii:
.text._Z9matmul_pvPKfS0_Pfii:
[----:B------:R-:W-:Y:S01]  /*0000*/  LDC R1, c[0x0][0x37c] ;  /* 0x0000df00ff017b82 */ /* 0x000fe20000000800 */
[----:B------:R-:W0:Y:S07]  /*0010*/  S2R R5, SR_TID.X ;  /* 0x0000000000057919 */ /* 0x000e2e0000002100 */
[----:B------:R-:W1:Y:S01]  /*0020*/  LDC R19, c[0x0][0x364] ;  /* 0x0000d900ff137b82 */ /* 0x000e620000000800 */
[----:B------:R-:W1:Y:S07]  /*0030*/  S2R R4, SR_TID.Y ;  /* 0x0000000000047919 */ /* 0x000e6e0000002200 */
[----:B------:R-:W0:Y:S08]  /*0040*/  S2UR UR5, SR_CTAID.X ;  /* 0x00000000000579c3 */ /* 0x000e300000002500 */
[----:B------:R-:W0:Y:S08]  /*0050*/  LDC R0, c[0x0][0x360] ;  /* 0x0000d800ff007b82 */ /* 0x000e300000000800 */
[----:B------:R-:W1:Y:S08]  /*0060*/  S2UR UR4, SR_CTAID.Y ;  /* 0x00000000000479c3 */ /* 0x000e700000002600 */
[----:B------:R-:W2:Y:S01]  /*0070*/  LDC.64 R2, c[0x0][0x398] ;  /* 0x0000e600ff027b82 */ /* 0x000ea20000000a00 */
[----:B0-----:R-:W-:-:S02]  /*0080*/  IMAD R0, R0, UR5, R5 ;  /* 0x0000000500007c24 */ /* 0x001fc4000f8e0205 */
[----:B-1----:R-:W-:-:S03]  /*0090*/  IMAD R19, R19, UR4, R4 ;  /* 0x0000000413137c24 */ /* 0x002fc6000f8e0204 */
[----:B--2---:R-:W-:-:S04]  /*00a0*/  ISETP.GE.AND P0, PT, R0, R3, PT ;  /* 0x000000030000720c */ /* 0x004fc80003f06270 */
[----:B------:R-:W-:-:S13]  /*00b0*/  ISETP.GE.OR P0, PT, R19, R2, P0 ;  /* 0x000000021300720c */ /* 0x000fda0000706670 */
[----:B------:R-:W-:Y:S05]  /*00c0*/  @P0 EXIT ;  /* 0x000000000000094d */ /* 0x000fea0003800000 */
[C---:B------:R-:W-:Y:S01]  /*00d0*/  ISETP.GE.U32.AND P1, PT, R2.reuse, 0x8, PT ;  /* 0x000000080200780c */ /* 0x040fe20003f26070 */
[----:B------:R-:W0:Y:S01]  /*00e0*/  LDCU.64 UR4, c[0x0][0x358] ;  /* 0x00006b00ff0477ac */ /* 0x000e220008000a00 */
[----:B------:R-:W-:Y:S01]  /*00f0*/  LOP3.LUT R27, R2, 0x7, RZ, 0xc0, !PT ;  /* 0x00000007021b7812 */ /* 0x000fe200078ec0ff */
[----:B------:R-:W-:Y:S02]  /*0100*/  HFMA2 R24, -RZ, RZ, 0, 0 ;  /* 0x00000000ff187431 */ /* 0x000fe400000001ff */
[----:B------:R-:W-:Y:S01]  /*0110*/  IMAD R18, R19, R2, RZ ;  /* 0x0000000213127224 */ /* 0x000fe200078e02ff */
[----:B------:R-:W-:Y:S02]  /*0120*/  MOV R21, RZ ;  /* 0x000000ff00157202 */ /* 0x000fe40000000f00 */
[----:B------:R-:W-:-:S05]  /*0130*/  ISETP.NE.AND P0, PT, R27, RZ, PT ;  /* 0x000000ff1b00720c */ /* 0x000fca0003f05270 */
[----:B------:R-:W-:Y:S08]  /*0140*/  @!P1 BRA `(.L_x_47) ;  /* 0x0000000000c49947 */ /* 0x000ff00003800000 */
[----:B------:R-:W1:Y:S01]  /*0150*/  LDC.64 R4, c[0x0][0x380] ;  /* 0x0000e000ff047b82 */ /* 0x000e620000000a00 */
[----:B------:R-:W-:Y:S02]  /*0160*/  LOP3.LUT R21, R2, 0x7ffffff8, RZ, 0xc0, !PT ;  /* 0x7ffffff802157812 */ /* 0x000fe400078ec0ff */
[----:B------:R-:W-:Y:S02]  /*0170*/  MOV R24, RZ ;  /* 0x000000ff00187202 */ /* 0x000fe40000000f00 */
[----:B------:R-:W-:Y:S02]  /*0180*/  MOV R20, R0 ;  /* 0x0000000000147202 */ /* 0x000fe40000000f00 */
[----:B------:R-:W-:Y:S01]  /*0190*/  IADD3 R22, PT, PT, -R21, RZ, RZ ;  /* 0x000000ff15167210 */ /* 0x000fe20007ffe1ff */
[----:B-1----:R-:W-:-:S03]  /*01a0*/  IMAD.WIDE.U32 R4, R18, 0x4, R4 ;  /* 0x0000000412047825 */ /* 0x002fc600078e0004 */
[----:B------:R-:W-:-:S04]  /*01b0*/  IADD3 R6, P1, PT, R4, 0x10, RZ ;  /* 0x0000001004067810 */ /* 0x000fc80007f3e0ff */
[----:B------:R-:W-:-:S09]  /*01c0*/  IADD3.X R7, PT, PT, RZ, R5, RZ, P1, !PT ;  /* 0x00000005ff077210 */ /* 0x000fd20000ffe4ff */
.L_x_48:
[----:B------:R-:W1:Y:S01]  /*01d0*/  LDC.64 R16, c[0x0][0x388] ;  /* 0x0000e200ff107b82 */ /* 0x000e620000000a00 */
[----:B------:R-:W-:Y:S02]  /*01e0*/  MOV R4, R6 ;  /* 0x0000000600047202 */ /* 0x000fe40000000f00 */
[----:B------:R-:W-:-:S05]  /*01f0*/  MOV R5, R7 ;  /* 0x0000000700057202 */ /* 0x000fca0000000f00 */
[----:B0-----:R-:W2:Y:S04]  /*0200*/  LDG.E.CONSTANT R25, desc[UR4][R4.64+-0x10] ;  /* 0xfffff00404197981 */ /* 0x001ea8000c1e9900 */
[----:B------:R-:W3:Y:S04]  /*0210*/  LDG.E.CONSTANT R23, desc[UR4][R4.64+-0xc] ;  /* 0xfffff40404177981 */ /* 0x000ee8000c1e9900 */
[----:B------:R-:W4:Y:S04]  /*0220*/  LDG.E.CONSTANT R29, desc[UR4][R4.64+-0x8] ;  /* 0xfffff804041d7981 */ /* 0x000f28000c1e9900 */
[----:B------:R-:W5:Y:S01]  /*0230*/  LDG.E.CONSTANT R28, desc[UR4][R4.64+-0x4] ;  /* 0xfffffc04041c7981 */ /* 0x000f62000c1e9900 */
[----:B-1----:R-:W-:-:S05]  /*0240*/  IMAD.WIDE R16, R20, 0x4, R16 ;  /* 0x0000000414107825 */ /* 0x002fca00078e0210 */
[----:B------:R0:W2:Y:S01]  /*0250*/  LDG.E.CONSTANT R26, desc[UR4][R16.64] ;  /* 0x00000004101a7981 */ /* 0x0000a2000c1e9900 */
[----:B------:R-:W-:-:S04]  /*0260*/  IMAD.WIDE R14, R3, 0x4, R16 ;  /* 0x00000004030e7825 */ /* 0x000fc800078e0210 */
[C---:B------:R-:W-:Y:S02]  /*0270*/  IMAD.WIDE R6, R3.reuse, 0x4, R14 ;  /* 0x0000000403067825 */ /* 0x040fe400078e020e */
[----:B------:R-:W3:Y:S02]  /*0280*/  LDG.E.CONSTANT R14, desc[UR4][R14.64] ;  /* 0x000000040e0e7981 */ /* 0x000ee4000c1e9900 */
[C---:B------:R-:W-:Y:S02]  /*0290*/  IMAD.WIDE R10, R3.reuse, 0x4, R6 ;  /* 0x00000004030a7825 */ /* 0x040fe400078e0206 */
[----:B------:R-:W4:Y:S02]  /*02a0*/  LDG.E.CONSTANT R6, desc[UR4][R6.64] ;  /* 0x0000000406067981 */ /* 0x000f24000c1e9900 */
[C---:B------:R-:W-:Y:S02]  /*02b0*/  IMAD.WIDE R8, R3.reuse, 0x4, R10 ;  /* 0x0000000403087825 */ /* 0x040fe400078e020a */
[----:B------:R-:W5:Y:S02]  /*02c0*/  LDG.E.CONSTANT R10, desc[UR4][R10.64] ;  /* 0x000000040a0a7981 */ /* 0x000f64000c1e9900 */
[----:B------:R-:W-:-:S02]  /*02d0*/  IMAD.WIDE R12, R3, 0x4, R8 ;  /* 0x00000004030c7825 */ /* 0x000fc400078e0208 */
[----:B------:R-:W5:Y:S04]  /*02e0*/  LDG.E.CONSTANT R7, desc[UR4][R4.64] ;  /* 0x0000000404077981 */ /* 0x000f68000c1e9900 */
[----:B------:R-:W5:Y:S01]  /*02f0*/  LDG.E.CONSTANT R8, desc[UR4][R8.64] ;  /* 0x0000000408087981 */ /* 0x000f62000c1e9900 */
[----:B0-----:R-:W-:-:S03]  /*0300*/  IMAD.WIDE R16, R3, 0x4, R12 ;  /* 0x0000000403107825 */ /* 0x001fc600078e020c */
[----:B------:R-:W5:Y:S04]  /*0310*/  LDG.E.CONSTANT R12, desc[UR4][R12.64] ;  /* 0x000000040c0c7981 */ /* 0x000f68000c1e9900 */
[----:B------:R-:W5:Y:S04]  /*0320*/  LDG.E.CONSTANT R15, desc[UR4][R16.64] ;  /* 0x00000004100f7981 */ /* 0x000f68000c1e9900 */
[----:B------:R-:W5:Y:S04]  /*0330*/  LDG.E.CONSTANT R9, desc[UR4][R4.64+0x4] ;  /* 0x0000040404097981 */ /* 0x000f68000c1e9900 */
[----:B------:R-:W5:Y:S01]  /*0340*/  LDG.E.CONSTANT R11, desc[UR4][R4.64+0xc] ;  /* 0x00000c04040b7981 */ /* 0x000f62000c1e9900 */
[----:B--2---:R-:W-:Y:S01]  /*0350*/  FFMA R26, R25, R26, R24 ;  /* 0x0000001a191a7223 */ /* 0x004fe20000000018 */
[----:B------:R-:W-:-:S02]  /*0360*/  IMAD.WIDE R24, R3, 0x4, R16 ;  /* 0x0000000403187825 */ /* 0x000fc400078e0210 */
[----:B------:R-:W2:Y:S04]  /*0370*/  LDG.E.CONSTANT R16, desc[UR4][R4.64+0x8] ;  /* 0x0000080404107981 */ /* 0x000ea8000c1e9900 */
[----:B------:R-:W2:Y:S01]  /*0380*/  LDG.E.CONSTANT R24, desc[UR4][R24.64] ;  /* 0x0000000418187981 */ /* 0x000ea2000c1e9900 */
[----:B---3--:R-:W-:Y:S01]  /*0390*/  FFMA R14, R23, R14, R26 ;  /* 0x0000000e170e7223 */ /* 0x008fe2000000001a */
[----:B------:R-:W-:-:S03]  /*03a0*/  IADD3 R22, PT, PT, R22, 0x8, RZ ;  /* 0x0000000816167810 */ /* 0x000fc60007ffe0ff */
[----:B----4-:R-:W-:Y:S01]  /*03b0*/  FFMA R29, R29, R6, R14 ;  /* 0x000000061d1d7223 */ /* 0x010fe2000000000e */
[----:B------:R-:W-:-:S03]  /*03c0*/  ISETP.NE.AND P1, PT, R22, RZ, PT ;  /* 0x000000ff1600720c */ /* 0x000fc60003f25270 */
[----:B-----5:R-:W-:Y:S01]  /*03d0*/  FFMA R10, R28, R10, R29 ;  /* 0x0000000a1c0a7223 */ /* 0x020fe2000000001d */
[----:B------:R-:W-:-:S03]  /*03e0*/  IADD3 R6, P2, PT, R4, 0x20, RZ ;  /* 0x0000002004067810 */ /* 0x000fc60007f5e0ff */
[----:B------:R-:W-:Y:S01]  /*03f0*/  FFMA R8, R7, R8, R10 ;  /* 0x0000000807087223 */ /* 0x000fe2000000000a */
[----:B------:R-:W-:Y:S02]  /*0400*/  IADD3.X R7, PT, PT, RZ, R5, RZ, P2, !PT ;  /* 0x00000005ff077210 */ /* 0x000fe400017fe4ff */
[----:B------:R-:W-:Y:S01]  /*0410*/  LEA R20, R3, R20, 0x3 ;  /* 0x0000001403147211 */ /* 0x000fe200078e18ff */
[----:B------:R-:W-:-:S04]  /*0420*/  FFMA R9, R9, R12, R8 ;  /* 0x0000000c09097223 */ /* 0x000fc80000000008 */
[----:B--2---:R-:W-:-:S04]  /*0430*/  FFMA R16, R16, R15, R9 ;  /* 0x0000000f10107223 */ /* 0x004fc80000000009 */
[----:B------:R-:W-:Y:S01]  /*0440*/  FFMA R24, R11, R24, R16 ;  /* 0x000000180b187223 */ /* 0x000fe20000000010 */
[----:B------:R-:W-:Y:S06]  /*0450*/  @P1 BRA `(.L_x_48) ;  /* 0xfffffffc005c1947 */ /* 0x000fec000383ffff */
.L_x_47:
[----:B------:R-:W-:Y:S05]  /*0460*/  @!P0 BRA `(.L_x_49) ;  /* 0x0000000000fc8947 */ /* 0x000fea0003800000 */
[----:B------:R-:W-:Y:S02]  /*0470*/  ISETP.GE.U32.AND P1, PT, R27, 0x4, PT ;  /* 0x000000041b00780c */ /* 0x000fe40003f26070 */
[----:B------:R-:W-:-:S04]  /*0480*/  LOP3.LUT R16, R2, 0x3, RZ, 0xc0, !PT ;  /* 0x0000000302107812 */ /* 0x000fc800078ec0ff */
[----:B------:R-:W-:-:S07]  /*0490*/  ISETP.NE.AND P0, PT, R16, RZ, PT ;  /* 0x000000ff1000720c */ /* 0x000fce0003f05270 */
[----:B------:R-:W-:Y:S06]  /*04a0*/  @!P1 BRA `(.L_x_50) ;  /* 0x00000000006c9947 */ /* 0x000fec0003800000 */
[----:B------:R-:W1:Y:S01]  /*04b0*/  LDC.64 R10, c[0x0][0x388] ;  /* 0x0000e200ff0a7b82 */ /* 0x000e620000000a00 */
[----:B------:R-:W2:Y:S01]  /*04c0*/  LDCU.64 UR6, c[0x0][0x380] ;  /* 0x00007000ff0677ac */ /* 0x000ea20008000a00 */
[----:B------:R-:W-:Y:S01]  /*04d0*/  IMAD R7, R21, R3, R0 ;  /* 0x0000000315077224 */ /* 0x000fe200078e0200 */
[CC--:B------:R-:W-:Y:S02]  /*04e0*/  IADD3 R5, PT, PT, R18.reuse, R21.reuse, RZ ;  /* 0x0000001512057210 */ /* 0x0c0fe40007ffe0ff */
[----:B------:R-:W-:-:S03]  /*04f0*/  IADD3 R6, P1, PT, R18, R21, RZ ;  /* 0x0000001512067210 */ /* 0x000fc60007f3e0ff */
[----:B------:R-:W3:Y:S01]  /*0500*/  LDC.64 R14, c[0x0][0x380] ;  /* 0x0000e000ff0e7b82 */ /* 0x000ee20000000a00 */
[----:B-1----:R-:W-:-:S04]  /*0510*/  IMAD.WIDE R10, R7, 0x4, R10 ;  /* 0x00000004070a7825 */ /* 0x002fc800078e020a */
[----:B------:R-:W-:Y:S02]  /*0520*/  IMAD.WIDE R12, R3, 0x4, R10 ;  /* 0x00000004030c7825 */ /* 0x000fe400078e020a */
[----:B0-----:R-:W4:Y:S02]  /*0530*/  LDG.E.CONSTANT R10, desc[UR4][R10.64] ;  /* 0x000000040a0a7981 */ /* 0x001f24000c1e9900 */
[----:B---3--:R-:W-:Y:S01]  /*0540*/  IMAD.WIDE.U32 R14, R5, 0x4, R14 ;  /* 0x00000004050e7825 */ /* 0x008fe200078e000e */
[----:B------:R-:W-:Y:S02]  /*0550*/  IADD3.X R5, PT, PT, RZ, RZ, RZ, P1, !PT ;  /* 0x000000ffff057210 */ /* 0x000fe40000ffe4ff */
[----:B--2---:R-:W-:-:S03]  /*0560*/  LEA R4, P1, R6, UR6, 0x2 ;  /* 0x0000000606047c11 */ /* 0x004fc6000f8210ff */
[----:B------:R-:W4:Y:S01]  /*0570*/  LDG.E.CONSTANT R15, desc[UR4][R14.64] ;  /* 0x000000040e0f7981 */ /* 0x000f22000c1e9900 */
[----:B------:R-:W-:Y:S01]  /*0580*/  LEA.HI.X R5, R6, UR7, R5, 0x2, P1 ;  /* 0x0000000706057c11 */ /* 0x000fe200088f1405 */
[C---:B------:R-:W-:Y:S02]  /*0590*/  IMAD.WIDE R6, R3.reuse, 0x4, R12 ;  /* 0x0000000403067825 */ /* 0x040fe400078e020c */
[----:B------:R-:W2:Y:S04]  /*05a0*/  LDG.E.CONSTANT R12, desc[UR4][R12.64] ;  /* 0x000000040c0c7981 */ /* 0x000ea8000c1e9900 */
[----:B------:R-:W2:Y:S01]  /*05b0*/  LDG.E.CONSTANT R17, desc[UR4][R4.64+0x4] ;  /* 0x0000040404117981 */ /* 0x000ea2000c1e9900 */
[----:B------:R-:W-:-:S03]  /*05c0*/  IMAD.WIDE R8, R3, 0x4, R6 ;  /* 0x0000000403087825 */ /* 0x000fc600078e0206 */
[----:B------:R-:W3:Y:S04]  /*05d0*/  LDG.E.CONSTANT R22, desc[UR4][R6.64] ;  /* 0x0000000406167981 */ /* 0x000ee8000c1e9900 */
[----:B------:R-:W3:Y:S04]  /*05e0*/  LDG.E.CONSTANT R20, desc[UR4][R4.64+0x8] ;  /* 0x0000080404147981 */ /* 0x000ee8000c1e9900 */
[----:B------:R-:W5:Y:S04]  /*05f0*/  LDG.E.CONSTANT R26, desc[UR4][R4.64+0xc] ;  /* 0x00000c04041a7981 */ /* 0x000f68000c1e9900 */
[----:B------:R-:W5:Y:S01]  /*0600*/  LDG.E.CONSTANT R8, desc[UR4][R8.64] ;  /* 0x0000000408087981 */ /* 0x000f62000c1e9900 */
[----:B------:R-:W-:Y:S01]  /*0610*/  IADD3 R21, PT, PT, R21, 0x4, RZ ;  /* 0x0000000415157810 */ /* 0x000fe20007ffe0ff */
[----:B----4-:R-:W-:-:S04]  /*0620*/  FFMA R24, R15, R10, R24 ;  /* 0x0000000a0f187223 */ /* 0x010fc80000000018 */
[----:B--2---:R-:W-:-:S04]  /*0630*/  FFMA R17, R17, R12, R24 ;  /* 0x0000000c11117223 */ /* 0x004fc80000000018 */
[----:B---3--:R-:W-:-:S04]  /*0640*/  FFMA R17, R20, R22, R17 ;  /* 0x0000001614117223 */ /* 0x008fc80000000011 */
[----:B-----5:R-:W-:-:S07]  /*0650*/  FFMA R24, R26, R8, R17 ;  /* 0x000000081a187223 */ /* 0x020fce0000000011 */
.L_x_50:
[----:B------:R-:W-:Y:S05]  /*0660*/  @!P0 BRA `(.L_x_49) ;  /* 0x00000000007c8947 */ /* 0x000fea0003800000 */
[----:B------:R-:W-:Y:S01]  /*0670*/  ISETP.NE.AND P1, PT, R16, 0x1, PT ;  /* 0x000000011000780c */ /* 0x000fe20003f25270 */
[----:B------:R-:W1:Y:S01]  /*0680*/  LDC.64 R12, c[0x0][0x380] ;  /* 0x0000e000ff0c7b82 */ /* 0x000e620000000a00 */
[----:B------:R-:W-:-:S04]  /*0690*/  LOP3.LUT R2, R2, 0x1, RZ, 0xc0, !PT ;  /* 0x0000000102027812 */ /* 0x000fc800078ec0ff */
[----:B------:R-:W-:-:S03]  /*06a0*/  ISETP.NE.U32.AND P0, PT, R2, 0x1, PT ;  /* 0x000000010200780c */ /* 0x000fc60003f05070 */
[----:B------:R-:W2:Y:S04]  /*06b0*/  LDC.64 R10, c[0x0][0x388] ;  /* 0x0000e200ff0a7b82 */ /* 0x000ea80000000a00 */
[CC--:B------:R-:W-:Y:S02]  /*06c0*/  @P1 IADD3 R15, PT, PT, R18.reuse, R21.reuse, RZ ;  /* 0x00000015120f1210 */ /* 0x0c0fe40007ffe0ff */
[----:B------:R-:W-:Y:S02]  /*06d0*/  @P1 IADD3 R2, P2, PT, R18, R21, RZ ;  /* 0x0000001512021210 */ /* 0x000fe40007f5e0ff */
[----:B------:R-:W3:Y:S02]  /*06e0*/  @P1 LDC.64 R8, c[0x0][0x380] ;  /* 0x0000e000ff081b82 */ /* 0x000ee40000000a00 */
[----:B------:R-:W-:-:S06]  /*06f0*/  @P1 IADD3.X R14, PT, PT, RZ, RZ, RZ, P2, !PT ;  /* 0x000000ffff0e1210 */ /* 0x000fcc00017fe4ff */
[----:B------:R-:W4:Y:S01]  /*0700*/  LDC.64 R6, c[0x0][0x380] ;  /* 0x0000e000ff067b82 */ /* 0x000f220000000a00 */
[----:B-1----:R-:W-:-:S04]  /*0710*/  @P1 IMAD.WIDE.U32 R12, R15, 0x4, R12 ;  /* 0x000000040f0c1825 */ /* 0x002fc800078e000c */
[C---:B------:R-:W-:Y:S01]  /*0720*/  @P1 IMAD R15, R21.reuse, R3, R0 ;  /* 0x00000003150f1224 */ /* 0x040fe200078e0200 */
[----:B------:R-:W-:Y:S01]  /*0730*/  @P1 IADD3 R21, PT, PT, R21, 0x2, RZ ;  /* 0x0000000215151810 */ /* 0x000fe20007ffe0ff */
[----:B0-----:R-:W5:Y:S01]  /*0740*/  @P1 LDG.E.CONSTANT R13, desc[UR4][R12.64] ;  /* 0x000000040c0d1981 */ /* 0x001f62000c1e9900 */
[----:B------:R-:W0:Y:S01]  /*0750*/  LDC.64 R4, c[0x0][0x388] ;  /* 0x0000e200ff047b82 */ /* 0x000e220000000a00 */
[----:B--2---:R-:W-:Y:S01]  /*0760*/  @P1 IMAD.WIDE R10, R15, 0x4, R10 ;  /* 0x000000040f0a1825 */ /* 0x004fe200078e020a */
[----:B------:R-:W-:Y:S02]  /*0770*/  @!P0 IADD3 R17, PT, PT, R18, R21, RZ ;  /* 0x0000001512118210 */ /* 0x000fe40007ffe0ff */
[----:B---3--:R-:W-:Y:S01]  /*0780*/  @P1 LEA R8, P2, R2, R8, 0x2 ;  /* 0x0000000802081211 */ /* 0x008fe200078410ff */
[----:B------:R-:W-:-:S03]  /*0790*/  @!P0 IMAD R21, R21, R3, R0 ;  /* 0x0000000315158224 */ /* 0x000fc600078e0200 */
[----:B------:R-:W-:Y:S01]  /*07a0*/  @P1 LEA.HI.X R9, R2, R9, R14, 0x2, P2 ;  /* 0x0000000902091211 */ /* 0x000fe200010f140e */
[----:B------:R-:W-:Y:S01]  /*07b0*/  @P1 IMAD.WIDE R14, R3, 0x4, R10 ;  /* 0x00000004030e1825 */ /* 0x000fe200078e020a */
[----:B------:R-:W5:Y:S03]  /*07c0*/  @P1 LDG.E.CONSTANT R2, desc[UR4][R10.64] ;  /* 0x000000040a021981 */ /* 0x000f66000c1e9900 */
[----:B----4-:R-:W-:Y:S01]  /*07d0*/  @!P0 IMAD.WIDE.U32 R6, R17, 0x4, R6 ;  /* 0x0000000411068825 */ /* 0x010fe200078e0006 */
[----:B------:R-:W2:Y:S04]  /*07e0*/  @P1 LDG.E.CONSTANT R9, desc[UR4][R8.64+0x4] ;  /* 0x0000040408091981 */ /* 0x000ea8000c1e9900 */
[----:B------:R-:W2:Y:S01]  /*07f0*/  @P1 LDG.E.CONSTANT R14, desc[UR4][R14.64] ;  /* 0x000000040e0e1981 */ /* 0x000ea2000c1e9900 */
[----:B0-----:R-:W-:-:S03]  /*0800*/  @!P0 IMAD.WIDE R4, R21, 0x4, R4 ;  /* 0x0000000415048825 */ /* 0x001fc600078e0204 */
[----:B------:R-:W3:Y:S04]  /*0810*/  @!P0 LDG.E.CONSTANT R7, desc[UR4][R6.64] ;  /* 0x0000000406078981 */ /* 0x000ee8000c1e9900 */
[----:B------:R-:W3:Y:S01]  /*0820*/  @!P0 LDG.E.CONSTANT R4, desc[UR4][R4.64] ;  /* 0x0000000404048981 */ /* 0x000ee2000c1e9900 */
[----:B-----5:R-:W-:-:S04]  /*0830*/  @P1 FFMA R2, R13, R2, R24 ;  /* 0x000000020d021223 */ /* 0x020fc80000000018 */
[----:B--2---:R-:W-:-:S04]  /*0840*/  @P1 FFMA R24, R9, R14, R2 ;  /* 0x0000000e09181223 */ /* 0x004fc80000000002 */
[----:B---3--:R-:W-:-:S07]  /*0850*/  @!P0 FFMA R24, R7, R4, R24 ;  /* 0x0000000407188223 */ /* 0x008fce0000000018 */
.L_x_49:
[----:B------:R-:W1:Y:S01]  /*0860*/  LDC.64 R4, c[0x0][0x390] ;  /* 0x0000e400ff047b82 */ /* 0x000e620000000a00 */
[----:B------:R-:W-:-:S04]  /*0870*/  IMAD R3, R19, R3, R0 ;  /* 0x0000000313037224 */ /* 0x000fc800078e0200 */
[----:B-1----:R-:W-:-:S05]  /*0880*/  IMAD.WIDE R2, R3, 0x4, R4 ;  /* 0x0000000403027825 */ /* 0x002fca00078e0204 */
[----:B0-----:R-:W-:Y:S01]  /*0890*/  STG.E desc[UR4][R2.64], R24 ;  /* 0x0000001802007986 */ /* 0x001fe2000c101904 */
[----:B------:R-:W-:Y:S05]  /*08a0*/  EXIT ;  /* 0x000000000000794d */ /* 0x000fea0003800000 */
.L_x_51:
        /* <DEDUP_REMOVED lines=13> */
.L_x_76:


//--------------------- .text._Z15softmax_inplacePfi --------------------------
	.section	.text._Z15softmax_inplacePfi,"ax",@progbits
	.align	128
        .global         _Z15softmax_inplacePfi
        .type           _Z15softmax_inplacePfi,@function
        .size           _Z15softmax_inplacePfi,(.L_x_74 - _Z15softmax_inplacePfi)
        .other          _Z15softmax_inplacePfi,@"STO_CUDA_ENTRY STV_DEFAULT"
_Z15softmax_inplacePfi:
.text._Z15softmax_inplacePfi:
[----:B------:R-:W-:Y:S01]  /*0000*/  LDC R1, c[0x0][0x37c] ;  /* 0x0000df00ff017b82 */ /* 0x000fe20000000800 */
[----:B------:R-:W0:Y:S07]  /*0010*/  S2R R0, SR_TID.X ;  /* 0x0000000000007919 */ /* 0x000e2e0000002100 */
[----:B------:R-:W0:Y:S01]  /*0020*/  LDC R3, c[0x0][0x388] ;  /* 0x0000e200ff037b82 */ /* 0x000e220000000800 */
[----:B------:R-:W1:Y:S07]  /*0030*/  LDCU.64 UR4, c[0x0][0x358] ;  /* 0x00006b00ff0477ac */ /* 0x000e6e0008000a00 */
[----:B------:R-:W2:Y:S08]  /*0040*/  S2UR UR6, SR_CTAID.X ;  /* 0x00000000000679c3 */ /* 0x000eb00000002500 */
[----:B------:R-:W3:Y:S01]  /*0050*/  LDC.64 R4, c[0x0][0x380] ;  /* 0x0000e000ff047b82 */ /* 0x000ee20000000a00 */
[----:B0-----:R-:W-:Y:S01]  /*0060*/  ISETP.GE.AND P1, PT, R0, R3, PT ;  /* 0x000000030000720c */ /* 0x001fe20003f26270 */
[----:B--2---:R-:W-:-:S04]  /*0070*/  IMAD R3, R3, UR6, R0 ;  /* 0x0000000603037c24 */ /* 0x004fc8000f8e0200 */
[----:B---3--:R-:W-:-:S04]  /*0080*/  IMAD.WIDE.U32 R4, R3, 0x4, R4 ;  /* 0x0000000403047825 */ /* 0x008fc800078e0004 */
[----:B------:R-:W-:-:S06]  /*0090*/  IMAD.MOV.U32 R3, RZ, RZ, -0x800001 ;  /* 0xff7fffffff037424 */ /* 0x000fcc00078e00ff */
[----:B-1----:R-:W2:Y:S01]  /*00a0*/  @!P1 LDG.E R3, desc[UR4][R4.64] ;  /* 0x0000000404039981 */ /* 0x002ea2000c1e1900 */
[----:B------:R-:W-:-:S03]  /*00b0*/  ISETP.NE.AND P2, PT, R0, RZ, PT ;  /* 0x000000ff0000720c */ /* 0x000fc60003f45270 */
[----:B--2---:R-:W0:Y:S02]  /*00c0*/  SHFL.DOWN PT, R2, R3, 0x10, 0x1f ;  /* 0x0a001f0003027f89 */ /* 0x004e2400000e0000 */
[----:B0-----:R-:W-:Y:S02]  /*00d0*/  FMNMX R6, R2, R3, !PT ;  /* 0x0000000302067209 */ /* 0x001fe40007800000 */
[----:B------:R-:W-:-:S03]  /*00e0*/  MOV R3, 0x400 ;  /* 0x0000040000037802 */ /* 0x000fc60000000f00 */
[----:B------:R-:W0:Y:S02]  /*00f0*/  SHFL.DOWN PT, R7, R6, 0x8, 0x1f ;  /* 0x09001f0006077f89 */ /* 0x000e2400000e0000 */
[----:B0-----:R-:W-:-:S05]  /*0100*/  FMNMX R7, R6, R7, !PT ;  /* 0x0000000706077209 */ /* 0x001fca0007800000 */
[----:B------:R-:W0:Y:S02]  /*0110*/  SHFL.DOWN PT, R2, R7, 0x4, 0x1f ;  /* 0x08801f0007027f89 */ /* 0x000e2400000e0000 */
[----:B0-----:R-:W-:Y:S02]  /*0120*/  FMNMX R8, R7, R2, !PT ;  /* 0x0000000207087209 */ /* 0x001fe40007800000 */
[----:B------:R-:W0:Y:S03]  /*0130*/  S2R R2, SR_CgaCtaId ;  /* 0x0000000000027919 */ /* 0x000e260000008800 */
[----:B------:R-:W1:Y:S02]  /*0140*/  SHFL.DOWN PT, R9, R8, 0x2, 0x1f ;  /* 0x08401f0008097f89 */ /* 0x000e6400000e0000 */
[----:B-1----:R-:W-:Y:S02]  /*0150*/  FMNMX R9, R8, R9, !PT ;  /* 0x0000000908097209 */ /* 0x002fe40007800000 */
[----:B0-----:R-:W-:-:S03]  /*0160*/  @!P2 LEA R11, R2, R3, 0x18 ;  /* 0x00000003020ba211 */ /* 0x001fc600078ec0ff */
[----:B------:R-:W0:Y:S02]  /*0170*/  SHFL.DOWN PT, R10, R9, 0x1, 0x1f ;  /* 0x08201f00090a7f89 */ /* 0x000e2400000e0000 */
[----:B0-----:R-:W-:-:S05]  /*0180*/  FMNMX R10, R9, R10, !PT ;  /* 0x0000000a090a7209 */ /* 0x001fca0007800000 */
[----:B------:R-:W-:Y:S01]  /*0190*/  @!P2 STS [R11], R10 ;  /* 0x0000000a0b00a388 */ /* 0x000fe20000000800 */
[----:B------:R-:W-:Y:S06]  /*01a0*/  BAR.SYNC.DEFER_BLOCKING 0x0 ;  /* 0x0000000000007b1d */ /* 0x000fec0000010000 */
[----:B------:R-:W2:Y:S01]  /*01b0*/  @!P1 LDG.E R6, desc[UR4][R4.64] ;  /* 0x0000000404069981 */ /* 0x000ea2000c1e1900 */
[----:B------:R-:W-:Y:S02]  /*01c0*/  @!P1 LEA R12, R2, R3, 0x18 ;  /* 0x00000003020c9211 */ /* 0x000fe400078ec0ff */
[----:B------:R-:W-:-:S03]  /*01d0*/  PLOP3.LUT P0, PT, PT, PT, PT, 0x80, 0x8 ;  /* 0x000000000008781c */ /* 0x000fc60003f0f070 */
[----:B------:R-:W2:Y:S02]  /*01e0*/  @!P1 LDS R7, [R12] ;  /* 0x000000000c079984 */ /* 0x000ea40000000800 */
[----:B--2---:R-:W-:-:S04]  /*01f0*/  @!P1 FADD R6, R6, -R7 ;  /* 0x8000000706069221 */ /* 0x004fc80000000000 */
[----:B------:R-:W-:Y:S01]  /*0200*/  @!P1 FMUL R7, R6, 1.4426950216293334961 ;  /* 0x3fb8aa3b06079820 */ /* 0x000fe20000400000 */
[----:B------:R-:W-:-:S04]  /*0210*/  IMAD.MOV.U32 R6, RZ, RZ, RZ ;  /* 0x000000ffff067224 */ /* 0x000fc800078e00ff */
[----:B------:R-:W-:-:S04]  /*0220*/  @!P1 FSETP.GEU.AND P3, PT, R7, -126, PT ;  /* 0xc2fc00000700980b */ /* 0x000fc80003f6e000 */
[----:B------:R-:W-:-:S13]  /*0230*/  @!P1 PLOP3.LUT P0, PT, P3, PT, PT, 0x80, 0x8 ;  /* 0x000000000008981c */ /* 0x000fda0001f0f070 */
[----:B------:R-:W-:-:S04]  /*0240*/  @!P0 FMUL R7, R7, 0.5 ;  /* 0x3f00000007078820 */ /* 0x000fc80000400000 */
[----:B------:R0:W1:Y:S02]  /*0250*/  @!P1 MUFU.EX2 R8, R7 ;  /* 0x0000000700089308 */ /* 0x0000640000000800 */
[----:B0-----:R-:W-:-:S05]  /*0260*/  VIADD R7, R3, 0x10 ;  /* 0x0000001003077836 */ /* 0x001fca0000000000 */
[----:B------:R-:W-:Y:S01]  /*0270*/  LEA R7, R2, R7, 0x18 ;  /* 0x0000000702077211 */ /* 0x000fe200078ec0ff */
[----:B-1----:R-:W-:-:S04]  /*0280*/  @!P0 FMUL R8, R8, R8 ;  /* 0x0000000808088220 */ /* 0x002fc80000400000 */
[----:B------:R-:W-:Y:S01]  /*0290*/  IMAD R7, R0, 0x4, R7 ;  /* 0x0000000400077824 */ /* 0x000fe200078e0207 */
[----:B------:R-:W-:Y:S01]  /*02a0*/  @!P2 LEA R0, R2, R3, 0x18 ;  /* 0x000000030200a211 */ /* 0x000fe200078ec0ff */
[----:B------:R-:W-:-:S05]  /*02b0*/  @!P1 IMAD.MOV.U32 R6, RZ, RZ, R8 ;  /* 0x000000ffff069224 */ /* 0x000fca00078e0008 */
[----:B------:R-:W0:Y:S04]  /*02c0*/  SHFL.DOWN PT, R9, R6, 0x10, 0x1f ;  /* 0x0a001f0006097f89 */ /* 0x000e2800000e0000 */
[----:B------:R-:W-:Y:S01]  /*02d0*/  STS [R7], R6 ;  /* 0x0000000607007388 */ /* 0x000fe20000000800 */
[----:B0-----:R-:W-:-:S05]  /*02e0*/  FADD R9, R9, R6 ;  /* 0x0000000609097221 */ /* 0x001fca0000000000 */
[----:B------:R-:W0:Y:S02]  /*02f0*/  SHFL.DOWN PT, R8, R9, 0x8, 0x1f ;  /* 0x09001f0009087f89 */ /* 0x000e2400000e0000 */
[----:B0-----:R-:W-:-:S05]  /*0300*/  FADD R8, R9, R8 ;  /* 0x0000000809087221 */ /* 0x001fca0000000000 */
[----:B------:R-:W0:Y:S02]  /*0310*/  SHFL.DOWN PT, R11, R8, 0x4, 0x1f ;  /* 0x08801f00080b7f89 */ /* 0x000e2400000e0000 */
[----:B0-----:R-:W-:-:S05]  /*0320*/  FADD R11, R8, R11 ;  /* 0x0000000b080b7221 */ /* 0x001fca0000000000 */
[----:B------:R-:W0:Y:S02]  /*0330*/  SHFL.DOWN PT, R10, R11, 0x2, 0x1f ;  /* 0x08401f000b0a7f89 */ /* 0x000e2400000e0000 */
[----:B0-----:R-:W-:-:S05]  /*0340*/  FADD R10, R11, R10 ;  /* 0x0000000a0b0a7221 */ /* 0x001fca0000000000 */
[----:B------:R-:W0:Y:S02]  /*0350*/  SHFL.DOWN PT, R13, R10, 0x1, 0x1f ;  /* 0x08201f000a0d7f89 */ /* 0x000e2400000e0000 */
[----:B0-----:R-:W-:Y:S01]  /*0360*/  FADD R13, R10, R13 ;  /* 0x0000000d0a0d7221 */ /* 0x001fe20000000000 */
[----:B------:R-:W-:Y:S06]  /*0370*/  BAR.SYNC.DEFER_BLOCKING 0x0 ;  /* 0x0000000000007b1d */ /* 0x000fec0000010000 */
[----:B------:R0:W-:Y:S02]  /*0380*/  @!P2 STS [R0+0x4], R13 ;  /* 0x0000040d0000a388 */ /* 0x0001e40000000800 */
[----:B------:R-:W-:Y:S06]  /*0390*/  BAR.SYNC.DEFER_BLOCKING 0x0 ;  /* 0x0000000000007b1d */ /* 0x000fec0000010000 */
[----:B------:R-:W-:Y:S05]  /*03a0*/  @P1 EXIT ;  /* 0x000000000000194d */ /* 0x000fea0003800000 */
[----:B------:R-:W-:Y:S01]  /*03b0*/  LEA R3, R2, R3, 0x18 ;  /* 0x0000000302037211 */ /* 0x000fe200078ec0ff */
[----:B0-----:R-:W-:Y:S01]  /*03c0*/  LDS R0, [R7] ;  /* 0x0000000007007984 */ /* 0x001fe20000000800 */
[----:B------:R-:W-:Y:S04]  /*03d0*/  BSSY.RECONVERGENT B0, `(.L_x_52) ;  /* 0x000000d000007945 */ /* 0x000fe80003800200 */
[----:B------:R-:W0:Y:S02]  /*03e0*/  LDS R3, [R3+0x4] ;  /* 0x0000040003037984 */ /* 0x000e240000000800 */
[----:B0-----:R-:W0:Y:S08]  /*03f0*/  MUFU.RCP R2, R3 ;  /* 0x0000000300027308 */ /* 0x001e300000001000 */
[----:B------:R-:W1:Y:S01]  /*0400*/  FCHK P0, R0, R3 ;  /* 0x0000000300007302 */ /* 0x000e620000000000 */
[----:B0-----:R-:W-:-:S04]  /*0410*/  FFMA R9, -R3, R2, 1 ;  /* 0x3f80000003097423 */ /* 0x001fc80000000102 */
[----:B------:R-:W-:-:S04]  /*0420*/  FFMA R9, R2, R9, R2 ;  /* 0x0000000902097223 */ /* 0x000fc80000000002 */
[----:B------:R-:W-:-:S04]  /*0430*/  FFMA R2, R0, R9, RZ ;  /* 0x0000000900027223 */ /* 0x000fc800000000ff */
[----:B------:R-:W-:-:S04]  /*0440*/  FFMA R6, -R3, R2, R0 ;  /* 0x0000000203067223 */ /* 0x000fc80000000100 */
[----:B------:R-:W-:Y:S01]  /*0450*/  FFMA R9, R9, R6, R2 ;  /* 0x0000000609097223 */ /* 0x000fe20000000002 */
[----:B-1----:R-:W-:Y:S06]  /*0460*/  @!P0 BRA `(.L_x_53) ;  /* 0x00000000000c8947 */ /* 0x002fec0003800000 */
[----:B------:R-:W-:-:S07]  /*0470*/  MOV R2, 0x490 ;  /* 0x0000049000027802 */ /* 0x000fce0000000f00 */
[----:B------:R-:W-:Y:S05]  /*0480*/  CALL.REL.NOINC `($__internal_1_$__cuda_sm3x_div_rn_noftz_f32_slowpath) ;  /* 0x0000000000107944 */ /* 0x000fea0003c00000 */
[----:B------:R-:W-:-:S07]  /*0490*/  IMAD.MOV.U32 R9, RZ, RZ, R0 ;  /* 0x000000ffff097224 */ /* 0x000fce00078e0000 */
.L_x_53:
[----:B------:R-:W-:Y:S05]  /*04a0*/  BSYNC.RECONVERGENT B0 ;  /* 0x0000000000007941 */ /* 0x000fea0003800200 */
.L_x_52:
[----:B------:R-:W-:Y:S01]  /*04b0*/  STG.E desc[UR4][R4.64], R9 ;  /* 0x0000000904007986 */ /* 0x000fe2000c101904 */
[----:B------:R-:W-:Y:S05]  /*04c0*/  EXIT ;  /* 0x000000000000794d */ /* 0x000fea0003800000 */
        .weak           $__internal_1_$__cuda_sm3x_div_rn_noftz_f32_slowpath
        .type           $__internal_1_$__cuda_sm3x_div_rn_noftz_f32_slowpath,@function
        .size           $__internal_1_$__cuda_sm3x_div_rn_noftz_f32_slowpath,(.L_x_74 - $__internal_1_$__cuda_sm3x_div_rn_noftz_f32_slowpath)
$__internal_1_$__cuda_sm3x_div_rn_noftz_f32_slowpath:
[--C-:B------:R-:W-:Y:S01]  /*04d0*/  SHF.R.U32.HI R7, RZ, 0x17, R3.reuse ;  /* 0x00000017ff077819 */ /* 0x100fe20000011603 */
[----:B------:R-:W-:Y:S01]  /*04e0*/  BSSY.RECONVERGENT B1, `(.L_x_54) ;  /* 0x0000064000017945 */ /* 0x000fe20003800200 */
[--C-:B------:R-:W-:Y:S01]  /*04f0*/  SHF.R.U32.HI R6, RZ, 0x17, R0.reuse ;  /* 0x00000017ff067819 */ /* 0x100fe20000011600 */
[----:B------:R-:W-:Y:S01]  /*0500*/  IMAD.MOV.U32 R8, RZ, RZ, R0 ;  /* 0x000000ffff087224 */ /* 0x000fe200078e0000 */
[----:B------:R-:W-:Y:S01]  /*0510*/  LOP3.LUT R7, R7, 0xff, RZ, 0xc0, !PT ;  /* 0x000000ff07077812 */ /* 0x000fe200078ec0ff */
[----:B------:R-:W-:Y:S01]  /*0520*/  IMAD.MOV.U32 R9, RZ, RZ, R3 ;  /* 0x000000ffff097224 */ /* 0x000fe200078e0003 */
[----:B------:R-:W-:-:S03]  /*0530*/  LOP3.LUT R6, R6, 0xff, RZ, 0xc0, !PT ;  /* 0x000000ff06067812 */ /* 0x000fc600078ec0ff */
[----:B------:R-:W-:Y:S02]  /*0540*/  VIADD R12, R7, 0xffffffff ;  /* 0xffffffff070c7836 */ /* 0x000fe40000000000 */
[----:B------:R-:W-:-:S03]  /*0550*/  VIADD R11, R6, 0xffffffff ;  /* 0xffffffff060b7836 */ /* 0x000fc60000000000 */
[----:B------:R-:W-:-:S04]  /*0560*/  ISETP.GT.U32.AND P0, PT, R12, 0xfd, PT ;  /* 0x000000fd0c00780c */ /* 0x000fc80003f04070 */
[----:B------:R-:W-:-:S13]  /*0570*/  ISETP.GT.U32.OR P0, PT, R11, 0xfd, P0 ;  /* 0x000000fd0b00780c */ /* 0x000fda0000704470 */
[----:B------:R-:W-:Y:S01]  /*0580*/  @!P0 IMAD.MOV.U32 R10, RZ, RZ, RZ ;  /* 0x000000ffff0a8224 */ /* 0x000fe200078e00ff */
        /* <DEDUP_REMOVED lines=22> */
[----:B------:R-:W-:Y:S02]  /*06f0*/  @!P1 FFMA R9, R3, 1.84467440737095516160e+19, RZ ;  /* 0x5f80000003099823 */ /* 0x000fe400000000ff */
[----:B------:R-:W-:-:S07]  /*0700*/  @!P1 VIADD R10, R10, 0x40 ;  /* 0x000000400a0a9836 */ /* 0x000fce0000000000 */
.L_x_55:
[----:B------:R-:W-:Y:S01]  /*0710*/  LEA R0, R7, 0xc0800000, 0x17 ;  /* 0xc080000007007811 */ /* 0x000fe200078eb8ff */
[----:B------:R-:W-:Y:S01]  /*0720*/  VIADD R6, R6, 0xffffff81 ;  /* 0xffffff8106067836 */ /* 0x000fe20000000000 */
[----:B------:R-:W-:Y:S03]  /*0730*/  BSSY.RECONVERGENT B2, `(.L_x_60) ;  /* 0x0000035000027945 */ /* 0x000fe60003800200 */
[----:B------:R-:W-:Y:S01]  /*0740*/  IMAD.IADD R9, R9, 0x1, -R0 ;  /* 0x0000000109097824 */ /* 0x000fe200078e0a00 */
[C---:B------:R-:W-:Y:S01]  /*0750*/  IADD3 R7, PT, PT, R6.reuse, 0x7f, -R7 ;  /* 0x0000007f06077810 */ /* 0x040fe20007ffe807 */
[----:B------:R-:W-:Y:S02]  /*0760*/  IMAD R0, R6, -0x800000, R8 ;  /* 0xff80000006007824 */ /* 0x000fe400078e0208 */
[----:B------:R-:W0:Y:S01]  /*0770*/  MUFU.RCP R3, R9 ;  /* 0x0000000900037308 */ /* 0x000e220000001000 */
[----:B------:R-:W-:Y:S01]  /*0780*/  FADD.FTZ R11, -R9, -RZ ;  /* 0x800000ff090b7221 */ /* 0x000fe20000010100 */
[----:B------:R-:W-:-:S03]  /*0790*/  IMAD.IADD R7, R7, 0x1, R10 ;  /* 0x0000000107077824 */ /* 0x000fc600078e020a */
        /* <DEDUP_REMOVED lines=20> */
[CCC-:B------:R-:W-:Y:S01]  /*08e0*/  FFMA.RZ R3, R12.reuse, R8.reuse, R13.reuse ;  /* 0x000000080c037223 */ /* 0x1c0fe2000000c00d */
[CCC-:B------:R-:W-:Y:S01]  /*08f0*/  FFMA.RM R6, R12.reuse, R8.reuse, R13.reuse ;  /* 0x000000080c067223 */ /* 0x1c0fe2000000400d */
[C---:B------:R-:W-:Y:S02]  /*0900*/  ISETP.NE.AND P2, PT, R9.reuse, RZ, PT ;  /* 0x000000ff0900720c */ /* 0x040fe40003f45270 */
[----:B------:R-:W-:Y:S02]  /*0910*/  ISETP.NE.AND P1, PT, R9, RZ, PT ;  /* 0x000000ff0900720c */ /* 0x000fe40003f25270 */
[----:B------:R-:W-:Y:S01]  /*0920*/  LOP3.LUT R7, R3, 0x7fffff, RZ, 0xc0, !PT ;  /* 0x007fffff03077812 */ /* 0x000fe200078ec0ff */
[----:B------:R-:W-:Y:S01]  /*0930*/  FFMA.RP R3, R12, R8, R13 ;  /* 0x000000080c037223 */ /* 0x000fe2000000800d */
[----:B------:R-:W-:Y:S02]  /*0940*/  VIADD R8, R9, 0x20 ;  /* 0x0000002009087836 */ /* 0x000fe40000000000 */
[----:B------:R-:W-:Y:S01]  /*0950*/  LOP3.LUT R7, R7, 0x800000, RZ, 0xfc, !PT ;  /* 0x0080000007077812 */ /* 0x000fe200078efcff */
[----:B------:R-:W-:Y:S01]  /*0960*/  IMAD.MOV R9, RZ, RZ, -R9 ;  /* 0x000000ffff097224 */ /* 0x000fe200078e0a09 */
[----:B------:R-:W-:-:S02]  /*0970*/  FSETP.NEU.FTZ.AND P0, PT, R3, R6, PT ;  /* 0x000000060300720b */ /* 0x000fc40003f1d000 */
[----:B------:R-:W-:Y:S02]  /*0980*/  SHF.L.U32 R8, R7, R8, RZ ;  /* 0x0000000807087219 */ /* 0x000fe400000006ff */
[----:B------:R-:W-:Y:S02]  /*0990*/  SEL R6, R9, RZ, P2 ;  /* 0x000000ff09067207 */ /* 0x000fe40001000000 */
[----:B------:R-:W-:Y:S02]  /*09a0*/  ISETP.NE.AND P1, PT, R8, RZ, P1 ;  /* 0x000000ff0800720c */ /* 0x000fe40000f25270 */
[----:B------:R-:W-:Y:S02]  /*09b0*/  SHF.R.U32.HI R6, RZ, R6, R7 ;  /* 0x00000006ff067219 */ /* 0x000fe40000011607 */
[----:B------:R-:W-:Y:S02]  /*09c0*/  PLOP3.LUT P0, PT, P0, P1, PT, 0xf8, 0x8f ;  /* 0x00000000008f781c */ /* 0x000fe40000703f70 */
[----:B------:R-:W-:-:S02]  /*09d0*/  SHF.R.U32.HI R8, RZ, 0x1, R6 ;  /* 0x00000001ff087819 */ /* 0x000fc40000011606 */
[----:B------:R-:W-:-:S04]  /*09e0*/  SEL R3, RZ, 0x1, !P0 ;  /* 0x00000001ff037807 */ /* 0x000fc80004000000 */
[----:B------:R-:W-:-:S04]  /*09f0*/  LOP3.LUT R3, R3, 0x1, R8, 0xf8, !PT ;  /* 0x0000000103037812 */ /* 0x000fc800078ef808 */
[----:B------:R-:W-:-:S05]  /*0a00*/  LOP3.LUT R3, R3, R6, RZ, 0xc0, !PT ;  /* 0x0000000603037212 */ /* 0x000fca00078ec0ff */
[----:B------:R-:W-:-:S05]  /*0a10*/  IMAD.IADD R3, R8, 0x1, R3 ;  /* 0x0000000108037824 */ /* 0x000fca00078e0203 */
[----:B------:R-:W-:Y:S01]  /*0a20*/  LOP3.LUT R0, R3, R0, RZ, 0xfc, !PT ;  /* 0x0000000003007212 */ /* 0x000fe200078efcff */
[----:B------:R-:W-:Y:S06]  /*0a30*/  BRA `(.L_x_63) ;  /* 0x0000000000107947 */ /* 0x000fec0003800000 */
.L_x_62:
[----:B------:R-:W-:-:S04]  /*0a40*/  LOP3.LUT R0, R0, 0x80000000, RZ, 0xc0, !PT ;  /* 0x8000000000007812 */ /* 0x000fc800078ec0ff */
[----:B------:R-:W-:Y:S01]  /*0a50*/  LOP3.LUT R0, R0, 0x7f800000, RZ, 0xfc, !PT ;  /* 0x7f80000000007812 */ /* 0x000fe200078efcff */
[----:B------:R-:W-:Y:S06]  /*0a60*/  BRA `(.L_x_63) ;  /* 0x0000000000047947 */ /* 0x000fec0003800000 */
.L_x_61:
[----:B------:R-:W-:-:S07]  /*0a70*/  IMAD R0, R7, 0x800000, R0 ;  /* 0x0080000007007824 */ /* 0x000fce00078e0200 */
.L_x_63:
[----:B------:R-:W-:Y:S05]  /*0a80*/  BSYNC.RECONVERGENT B2 ;  /* 0x0000000000027941 */ /* 0x000fea0003800200 */
.L_x_60:
[----:B------:R-:W-:Y:S05]  /*0a90*/  BRA `(.L_x_64) ;  /* 0x0000000000207947 */ /* 0x000fea0003800000 */
.L_x_59:
[----:B------:R-:W-:-:S04]  /*0aa0*/  LOP3.LUT R0, R9, 0x80000000, R8, 0x48, !PT ;  /* 0x8000000009007812 */ /* 0x000fc800078e4808 */
[----:B------:R-:W-:Y:S01]  /*0ab0*/  LOP3.LUT R0, R0, 0x7f800000, RZ, 0xfc, !PT ;  /* 0x7f80000000007812 */ /* 0x000fe200078efcff */
[----:B------:R-:W-:Y:S06]  /*0ac0*/  BRA `(.L_x_64) ;  /* 0x0000000000147947 */ /* 0x000fec0003800000 */
.L_x_58:
[----:B------:R-:W-:Y:S01]  /*0ad0*/  LOP3.LUT R0, R9, 0x80000000, R8, 0x48, !PT ;  /* 0x8000000009007812 */ /* 0x000fe200078e4808 */
[----:B------:R-:W-:Y:S06]  /*0ae0*/  BRA `(.L_x_64) ;  /* 0x00000000000c7947 */ /* 0x000fec0003800000 */
.L_x_57:
[----:B------:R-:W0:Y:S01]  /*0af0*/  MUFU.RSQ R0, -QNAN ;  /* 0xffc0000000007908 */ /* 0x000e220000001400 */
[----:B------:R-:W-:Y:S05]  /*0b00*/  BRA `(.L_x_64) ;  /* 0x0000000000047947 */ /* 0x000fea0003800000 */
.L_x_56:
[----:B------:R-:W-:-:S07]  /*0b10*/  FADD.FTZ R0, R0, R3 ;  /* 0x0000000300007221 */ /* 0x000fce0000010000 */
.L_x_64:
[----:B------:R-:W-:Y:S05]  /*0b20*/  BSYNC.RECONVERGENT B1 ;  /* 0x0000000000017941 */ /* 0x000fea0003800200 */
.L_x_54:
[----:B------:R-:W-:-:S04]  /*0b30*/  IMAD.MOV.U32 R3, RZ, RZ, 0x0 ;  /* 0x00000000ff037424 */ /* 0x000fc800078e00ff */
[----:B0-----:R-:W-:Y:S05]  /*0b40*/  RET.REL.NODEC R2 `(_Z15softmax_inplacePfi) ;  /* 0xfffffff4022c7950 */ /* 0x001fea0003c3ffff */
.L_x_65:
        /* <DEDUP_REMOVED lines=11> */
.L_x_74:


//--------------------- .text._Z9matmul_qkPKfS0_Pfii --------------------------
	.section	.text._Z9matmul_qkPKfS0_Pfii,"ax",@progbits
	.align	128
        .global         _Z9matmul_qkPKfS0_Pfii
        .type           _Z9matmul_qkPKfS0_Pfii,@function
        .size           _Z9matmul_qkPKfS0_Pfii,(.L_x_78 - _Z9matmul_qkPKfS0_Pfii)
        .other          _Z9matmul_qkPKfS0_Pfii,@"STO_CUDA_ENTRY STV_DEFAULT"
_Z9matmul_qkPKfS0_Pfii:
.text._Z9matmul_qkPKfS0_Pfii:
[----:B------:R-:W-:Y:S01]  /*0000*/  LDC R1, c[0x0][0x37c] ;  /* 0x0000df00ff017b82 */ /* 0x000fe20000000800 */
[----:B------:R-:W0:Y:S07]  /*0010*/  S2R R3, SR_TID.Y ;  /* 0x0000000000037919 */ /* 0x000e2e0000002200 */
[----:B------:R-:W0:Y:S01]  /*0020*/  LDC R0, c[0x0][0x364] ;  /* 0x0000d900ff007b82 */ /* 0x000e220000000800 */
[----:B------:R-:W1:Y:S01]  /*0030*/  LDCU UR11, c[0x0][0x398] ;  /* 0x00007300ff0b77ac */ /* 0x000e620008000800 */
[----:B------:R-:W2:Y:S06]  /*0040*/  S2R R2, SR_TID.X ;  /* 0x0000000000027919 */ /* 0x000eac0000002100 */
[----:B------:R-:W0:Y:S08]  /*0050*/  S2UR UR4, SR_CTAID.Y ;  /* 0x00000000000479c3 */ /* 0x000e300000002600 */
[----:B------:R-:W2:Y:S08]  /*0060*/  S2UR UR5, SR_CTAID.X ;  /* 0x00000000000579c3 */ /* 0x000eb00000002500 */
[----:B------:R-:W2:Y:S01]  /*0070*/  LDC R7, c[0x0][0x360] ;  /* 0x0000d800ff077b82 */ /* 0x000ea20000000800 */
[----:B0-----:R-:W-:-:S02]  /*0080*/  IMAD R0, R0, UR4, R3 ;  /* 0x0000000400007c24 */ /* 0x001fc4000f8e0203 */
[----:B--2---:R-:W-:-:S05]  /*0090*/  IMAD R7, R7, UR5, R2 ;  /* 0x0000000507077c24 */ /* 0x004fca000f8e0202 */
[----:B------:R-:W-:-:S04]  /*00a0*/  VIMNMX R2, PT, PT, R0, R7, !PT ;  /* 0x0000000700027248 */ /* 0x000fc80007fe0100 */
[----:B-1----:R-:W-:-:S13]  /*00b0*/  ISETP.GE.AND P0, PT, R2, UR11, PT ;  /* 0x0000000b02007c0c */ /* 0x002fda000bf06270 */
[----:B------:R-:W-:Y:S05]  /*00c0*/  @P0 EXIT ;  /* 0x000000000000094d */ /* 0x000fea0003800000 */
[----:B------:R-:W0:Y:S01]  /*00d0*/  LDCU UR7, c[0x0][0x39c] ;  /* 0x00007380ff0777ac */ /* 0x000e220008000800 */
[----:B------:R-:W-:Y:S01]  /*00e0*/  HFMA2 R14, -RZ, RZ, 0, 0 ;  /* 0x00000000ff0e7431 */ /* 0x000fe200000001ff */
[----:B------:R-:W1:Y:S01]  /*00f0*/  LDCU.64 UR12, c[0x0][0x358] ;  /* 0x00006b00ff0c77ac */ /* 0x000e620008000a00 */
[----:B0-----:R-:W-:-:S09]  /*0100*/  UISETP.GE.AND UP0, UPT, UR7, 0x1, UPT ;  /* 0x000000010700788c */ /* 0x001fd2000bf06270 */
[----:B-1----:R-:W-:Y:S05]  /*0110*/  BRA.U !UP0, `(.L_x_66) ;  /* 0x00000009089c7547 */ /* 0x002fea000b800000 */
[----:B------:R-:W-:Y:S02]  /*0120*/  UISETP.GE.U32.AND UP1, UPT, UR7, 0x10, UPT ;  /* 0x000000100700788c */ /* 0x000fe4000bf26070 */
[----:B------:R-:W-:Y:S01]  /*0130*/  IMAD R8, R0, UR7, RZ ;  /* 0x0000000700087c24 */ /* 0x000fe2000f8e02ff */
[----:B------:R-:W-:Y:S02]  /*0140*/  ULOP3.LUT UR10, UR7, 0xf, URZ, 0xc0, !UPT ;  /* 0x0000000f070a7892 */ /* 0x000fe4000f8ec0ff */
[----:B------:R-:W-:Y:S01]  /*0150*/  IMAD R9, R7, UR7, RZ ;  /* 0x0000000707097c24 */ /* 0x000fe2000f8e02ff */
[----:B------:R-:W-:Y:S01]  /*0160*/  MOV R14, RZ ;  /* 0x000000ff000e7202 */ /* 0x000fe20000000f00 */
[----:B------:R-:W-:Y:S01]  /*0170*/  UMOV UR4, URZ ;  /* 0x000000ff00047c82 */ /* 0x000fe20008000000 */
[----:B------:R-:W-:Y:S01]  /*0180*/  UISETP.NE.AND UP0, UPT, UR10, URZ, UPT ;  /* 0x000000ff0a00728c */ /* 0x000fe2000bf05270 */
[----:B------:R-:W-:Y:S10]  /*0190*/  BRA.U !UP1, `(.L_x_67) ;  /* 0x0000000509107547 */ /* 0x000ff4000b800000 */
[----:B------:R-:W0:Y:S01]  /*01a0*/  LDC.64 R2, c[0x0][0x380] ;  /* 0x0000e000ff027b82 */ /* 0x000e220000000a00 */
[----:B------:R-:W1:Y:S01]  /*01b0*/  LDCU.64 UR8, c[0x0][0x388] ;  /* 0x00007100ff0877ac */ /* 0x000e620008000a00 */
[----:B------:R-:W-:Y:S02]  /*01c0*/  MOV R14, RZ ;  /* 0x000000ff000e7202 */ /* 0x000fe40000000f00 */
[----:B------:R-:W-:Y:S01]  /*01d0*/  MOV R6, R9 ;  /* 0x0000000900067202 */ /* 0x000fe20000000f00 */
[----:B------:R-:W-:Y:S02]  /*01e0*/  ULOP3.LUT UR4, UR7, 0x7ffffff0, URZ, 0xc0, !UPT ;  /* 0x7ffffff007047892 */ /* 0x000fe4000f8ec0ff */
[----:B-1----:R-:W-:Y:S02]  /*01f0*/  UIADD3 UR5, UP1, UPT, UR8, 0x20, URZ ;  /* 0x0000002008057890 */ /* 0x002fe4000ff3e0ff */
[----:B------:R-:W-:Y:S02]  /*0200*/  UIADD3 UR8, UPT, UPT, -UR4, URZ, URZ ;  /* 0x000000ff04087290 */ /* 0x000fe4000fffe1ff */
[----:B------:R-:W-:Y:S01]  /*0210*/  UIADD3.X UR6, UPT, UPT, URZ, UR9, URZ, UP1, !UPT ;  /* 0x00000009ff067290 */ /* 0x000fe20008ffe4ff */
[----:B0-----:R-:W-:-:S03]  /*0220*/  IMAD.WIDE.U32 R2, R8, 0x4, R2 ;  /* 0x0000000408027825 */ /* 0x001fc600078e0002 */
[----:B------:R-:W-:-:S04]  /*0230*/  IADD3 R4, P0, PT, R2, 0x20, RZ ;  /* 0x0000002002047810 */ /* 0x000fc80007f1e0ff */
[----:B------:R-:W-:-:S09]  /*0240*/  IADD3.X R5, PT, PT, RZ, R3, RZ, P0, !PT ;  /* 0x00000003ff057210 */ /* 0x000fd200007fe4ff */
.L_x_68:
[----:B------:R-:W-:Y:S01]  /*0250*/  MOV R2, UR5 ;  /* 0x0000000500027c02 */ /* 0x000fe20008000f00 */
[----:B------:R-:W2:Y:S01]  /*0260*/  LDG.E.CONSTANT R15, desc[UR12][R4.64+-0x20] ;  /* 0xffffe00c040f7981 */ /* 0x000ea2000c1e9900 */
[----:B------:R-:W-:-:S03]  /*0270*/  MOV R3, UR6 ;  /* 0x0000000600037c02 */ /* 0x000fc60008000f00 */
[----:B------:R-:W3:Y:S01]  /*0280*/  LDG.E.CONSTANT R17, desc[UR12][R4.64+-0x1c] ;  /* 0xffffe40c04117981 */ /* 0x000ee2000c1e9900 */
[----:B------:R-:W-:-:S03]  /*0290*/  IMAD.WIDE R2, R6, 0x4, R2 ;  /* 0x0000000406027825 */ /* 0x000fc600078e0202 */
[----:B------:R-:W4:Y:S04]  /*02a0*/  LDG.E.CONSTANT R19, desc[UR12][R4.64+-0x18] ;  /* 0xffffe80c04137981 */ /* 0x000f28000c1e9900 */
[----:B------:R-:W2:Y:S04]  /*02b0*/  LDG.E.CONSTANT R16, desc[UR12][R2.64+-0x20] ;  /* 0xffffe00c02107981 */ /* 0x000ea8000c1e9900 */
[----:B------:R-:W3:Y:S04]  /*02c0*/  LDG.E.CONSTANT R24, desc[UR12][R2.64+-0x1c] ;  /* 0xffffe40c02187981 */ /* 0x000ee8000c1e9900 */
[----:B------:R-:W4:Y:S04]  /*02d0*/  LDG.E.CONSTANT R18, desc[UR12][R2.64+-0x18] ;  /* 0xffffe80c02127981 */ /* 0x000f28000c1e9900 */
[----:B------:R-:W5:Y:S04]  /*02e0*/  LDG.E.CONSTANT R20, desc[UR12][R4.64+-0x14] ;  /* 0xffffec0c04147981 */ /* 0x000f68000c1e9900 */
        /* <DEDUP_REMOVED lines=8> */
[----:B------:R-:W5:Y:S01]  /*0370*/  LDG.E.CONSTANT R26, desc[UR12][R4.64+0x1c] ;  /* 0x00001c0c041a7981 */ /* 0x000f62000c1e9900 */
[----:B--2---:R-:W-:-:S03]  /*0380*/  FFMA R16, R15, R16, R14 ;  /* 0x000000100f107223 */ /* 0x004fc6000000000e */
[----:B------:R-:W2:Y:S01]  /*0390*/  LDG.E.CONSTANT R15, desc[UR12][R4.64+-0x4] ;  /* 0xfffffc0c040f7981 */ /* 0x000ea2000c1e9900 */
[----:B---3--:R-:W-:-:S03]  /*03a0*/  FFMA R24, R17, R24, R16 ;  /* 0x0000001811187223 */ /* 0x008fc60000000010 */
[----:B------:R-:W2:Y:S01]  /*03b0*/  LDG.E.CONSTANT R14, desc[UR12][R2.64+-0x4] ;  /* 0xfffffc0c020e7981 */ /* 0x000ea2000c1e9900 */
[----:B----4-:R-:W-:-:S03]  /*03c0*/  FFMA R25, R19, R18, R24 ;  /* 0x0000001213197223 */ /* 0x010fc60000000018 */
[----:B------:R-:W3:Y:S04]  /*03d0*/  LDG.E.CONSTANT R16, desc[UR12][R4.64] ;  /* 0x0000000c04107981 */ /* 0x000ee8000c1e9900 */
[----:B------:R-:W3:Y:S01]  /*03e0*/  LDG.E.CONSTANT R17, desc[UR12][R2.64] ;  /* 0x0000000c02117981 */ /* 0x000ee2000c1e9900 */
[----:B-----5:R-:W-:-:S03]  /*03f0*/  FFMA R25, R20, R21, R25 ;  /* 0x0000001514197223 */ /* 0x020fc60000000019 */
[----:B------:R-:W4:Y:S04]  /*0400*/  LDG.E.CONSTANT R18, desc[UR12][R4.64+0x4] ;  /* 0x0000040c04127981 */ /* 0x000f28000c1e9900 */
[----:B------:R-:W4:Y:S01]  /*0410*/  LDG.E.CONSTANT R19, desc[UR12][R2.64+0x4] ;  /* 0x0000040c02137981 */ /* 0x000f22000c1e9900 */
[----:B------:R-:W-:-:S03]  /*0420*/  FFMA R25, R22, R23, R25 ;  /* 0x0000001716197223 */ /* 0x000fc60000000019 */
[----:B------:R-:W5:Y:S04]  /*0430*/  LDG.E.CONSTANT R20, desc[UR12][R4.64+0x8] ;  /* 0x0000080c04147981 */ /* 0x000f68000c1e9900 */
[----:B------:R-:W5:Y:S01]  /*0440*/  LDG.E.CONSTANT R21, desc[UR12][R2.64+0x8] ;  /* 0x0000080c02157981 */ /* 0x000f62000c1e9900 */
[----:B------:R-:W-:-:S03]  /*0450*/  FFMA R25, R10, R11, R25 ;  /* 0x0000000b0a197223 */ /* 0x000fc60000000019 */
[----:B------:R-:W5:Y:S04]  /*0460*/  LDG.E.CONSTANT R22, desc[UR12][R4.64+0xc] ;  /* 0x00000c0c04167981 */ /* 0x000f68000c1e9900 */
[----:B------:R-:W5:Y:S04]  /*0470*/  LDG.E.CONSTANT R23, desc[UR12][R2.64+0xc] ;  /* 0x00000c0c02177981 */ /* 0x000f68000c1e9900 */
[----:B------:R-:W5:Y:S01]  /*0480*/  LDG.E.CONSTANT R10, desc[UR12][R4.64+0x10] ;  /* 0x0000100c040a7981 */ /* 0x000f62000c1e9900 */
[----:B------:R-:W-:-:S03]  /*0490*/  FFMA R28, R12, R13, R25 ;  /* 0x0000000d0c1c7223 */ /* 0x000fc60000000019 */
[----:B------:R-:W5:Y:S04]  /*04a0*/  LDG.E.CONSTANT R11, desc[UR12][R2.64+0x10] ;  /* 0x0000100c020b7981 */ /* 0x000f68000c1e9900 */
[----:B------:R-:W5:Y:S04]  /*04b0*/  LDG.E.CONSTANT R24, desc[UR12][R4.64+0x14] ;  /* 0x0000140c04187981 */ /* 0x000f68000c1e9900 */
[----:B------:R-:W5:Y:S04]  /*04c0*/  LDG.E.CONSTANT R25, desc[UR12][R2.64+0x14] ;  /* 0x0000140c02197981 */ /* 0x000f68000c1e9900 */
[----:B------:R0:W5:Y:S04]  /*04d0*/  LDG.E.CONSTANT R13, desc[UR12][R4.64+0x18] ;  /* 0x0000180c040d7981 */ /* 0x000168000c1e9900 */
[----:B------:R-:W5:Y:S01]  /*04e0*/  LDG.E.CONSTANT R12, desc[UR12][R2.64+0x18] ;  /* 0x0000180c020c7981 */ /* 0x000f62000c1e9900 */
[----:B------:R-:W-:-:S04]  /*04f0*/  UIADD3 UR8, UPT, UPT, UR8, 0x10, URZ ;  /* 0x0000001008087890 */ /* 0x000fc8000fffe0ff */
[----:B------:R-:W-:Y:S01]  /*0500*/  UISETP.NE.AND UP1, UPT, UR8, URZ, UPT ;  /* 0x000000ff0800728c */ /* 0x000fe2000bf25270 */
[----:B0-----:R-:W-:Y:S02]  /*0510*/  IADD3 R4, P0, PT, R4, 0x40, RZ ;  /* 0x0000004004047810 */ /* 0x001fe40007f1e0ff */
[----:B------:R-:W-:Y:S02]  /*0520*/  IADD3 R6, PT, PT, R6, 0x10, RZ ;  /* 0x0000001006067810 */ /* 0x000fe40007ffe0ff */
[----:B------:R-:W-:Y:S01]  /*0530*/  IADD3.X R5, PT, PT, RZ, R5, RZ, P0, !PT ;  /* 0x00000005ff057210 */ /* 0x000fe200007fe4ff */
[----:B--2---:R-:W-:-:S04]  /*0540*/  FFMA R15, R15, R14, R28 ;  /* 0x0000000e0f0f7223 */ /* 0x004fc8000000001c */
[----:B---3--:R-:W-:-:S04]  /*0550*/  FFMA R15, R16, R17, R15 ;  /* 0x00000011100f7223 */ /* 0x008fc8000000000f */
[----:B----4-:R-:W-:-:S04]  /*0560*/  FFMA R15, R18, R19, R15 ;  /* 0x00000013120f7223 */ /* 0x010fc8000000000f */
[----:B-----5:R-:W-:-:S04]  /*0570*/  FFMA R15, R20, R21, R15 ;  /* 0x00000015140f7223 */ /* 0x020fc8000000000f */
[----:B------:R-:W-:-:S04]  /*0580*/  FFMA R15, R22, R23, R15 ;  /* 0x00000017160f7223 */ /* 0x000fc8000000000f */
[----:B------:R-:W-:-:S04]  /*0590*/  FFMA R11, R10, R11, R15 ;  /* 0x0000000b0a0b7223 */ /* 0x000fc8000000000f */
[----:B------:R-:W-:-:S04]  /*05a0*/  FFMA R24, R24, R25, R11 ;  /* 0x0000001918187223 */ /* 0x000fc8000000000b */
[----:B------:R-:W-:-:S04]  /*05b0*/  FFMA R13, R13, R12, R24 ;  /* 0x0000000c0d0d7223 */ /* 0x000fc80000000018 */
[----:B------:R-:W-:Y:S01]  /*05c0*/  FFMA R14, R26, R27, R13 ;  /* 0x0000001b1a0e7223 */ /* 0x000fe2000000000d */
[----:B------:R-:W-:Y:S06]  /*05d0*/  BRA.U UP1, `(.L_x_68) ;  /* 0xfffffffd011c7547 */ /* 0x000fec000b83ffff */
.L_x_67:
[----:B------:R-:W-:Y:S05]  /*05e0*/  BRA.U !UP0, `(.L_x_66) ;  /* 0x0000000508687547 */ /* 0x000fea000b800000 */
[----:B------:R-:W-:Y:S02]  /*05f0*/  UISETP.GE.U32.AND UP0, UPT, UR10, 0x8, UPT ;  /* 0x000000080a00788c */ /* 0x000fe4000bf06070 */
[----:B------:R-:W-:-:S04]  /*0600*/  ULOP3.LUT UR6, UR7, 0x7, URZ, 0xc0, !UPT ;  /* 0x0000000707067892 */ /* 0x000fc8000f8ec0ff */
[----:B------:R-:W-:-:S03]  /*0610*/  UISETP.NE.AND UP1, UPT, UR6, URZ, UPT ;  /* 0x000000ff0600728c */ /* 0x000fc6000bf25270 */
[----:B------:R-:W-:Y:S08]  /*0620*/  BRA.U !UP0, `(.L_x_69) ;  /* 0x0000000108907547 */ /* 0x000ff0000b800000 */
[----:B------:R-:W0:Y:S01]  /*0630*/  LDC.64 R10, c[0x0][0x380] ;  /* 0x0000e000ff0a7b82 */ /* 0x000e220000000a00 */
[----:B------:R-:W1:Y:S01]  /*0640*/  LDCU.64 UR8, c[0x0][0x380] ;  /* 0x00007000ff0877ac */ /* 0x000e620008000a00 */
[C---:B------:R-:W-:Y:S02]  /*0650*/  IADD3 R3, PT, PT, R8.reuse, UR4, RZ ;  /* 0x0000000408037c10 */ /* 0x040fe4000fffe0ff */
[----:B------:R-:W-:Y:S02]  /*0660*/  IADD3 R6, P0, PT, R8, UR4, RZ ;  /* 0x0000000408067c10 */ /* 0x000fe4000ff1e0ff */
[----:B------:R-:W-:Y:S02]  /*0670*/  IADD3 R13, PT, PT, R9, UR4, RZ ;  /* 0x00000004090d7c10 */ /* 0x000fe4000fffe0ff */
[----:B------:R-:W2:Y:S01]  /*0680*/  LDC.64 R4, c[0x0][0x388] ;  /* 0x0000e200ff047b82 */ /* 0x000ea20000000a00 */
[----:B0-----:R-:W-:Y:S01]  /*0690*/  IMAD.WIDE.U32 R10, R3, 0x4, R10 ;  /* 0x00000004030a7825 */ /* 0x001fe200078e000a */
[----:B------:R-:W-:-:S02]  /*06a0*/  IADD3.X R3, PT, PT, RZ, RZ, RZ, P0, !PT ;  /* 0x000000ffff037210 */ /* 0x000fc400007fe4ff */
[C---:B-1----:R-:W-:Y:S02]  /*06b0*/  LEA R2, P0, R6.reuse, UR8, 0x2 ;  /* 0x0000000806027c11 */ /* 0x042fe4000f8010ff */
[----:B------:R-:W3:Y:S02]  /*06c0*/  LDG.E.CONSTANT R15, desc[UR12][R10.64] ;  /* 0x0000000c0a0f7981 */ /* 0x000ee4000c1e9900 */
[----:B------:R-:W-:Y:S01]  /*06d0*/  LEA.HI.X R3, R6, UR9, R3, 0x2, P0 ;  /* 0x0000000906037c11 */ /* 0x000fe200080f1403 */
[----:B--2---:R-:W-:-:S04]  /*06e0*/  IMAD.WIDE R4, R13, 0x4, R4 ;  /* 0x000000040d047825 */ /* 0x004fc800078e0204 */
[----:B------:R-:W2:Y:S04]  /*06f0*/  LDG.E.CONSTANT R18, desc[UR12][R2.64+0x4] ;  /* 0x0000040c02127981 */ /* 0x000ea8000c1e9900 */
[----:B------:R-:W3:Y:S04]  /*0700*/  LDG.E.CONSTANT R16, desc[UR12][R4.64] ;  /* 0x0000000c04107981 */ /* 0x000ee8000c1e9900 */
[----:B------:R-:W2:Y:S04]  /*0710*/  LDG.E.CONSTANT R17, desc[UR12][R4.64+0x4] ;  /* 0x0000040c04117981 */ /* 0x000ea8000c1e9900 */
[----:B------:R-:W4:Y:S04]  /*0720*/  LDG.E.CONSTANT R19, desc[UR12][R4.64+0x8] ;  /* 0x0000080c04137981 */ /* 0x000f28000c1e9900 */
        /* <DEDUP_REMOVED lines=11> */
[----:B------:R-:W-:Y:S01]  /*07e0*/  UIADD3 UR4, UPT, UPT, UR4, 0x8, URZ ;  /* 0x0000000804047890 */ /* 0x000fe2000fffe0ff */
[----:B---3--:R-:W-:-:S04]  /*07f0*/  FFMA R15, R15, R16, R14 ;  /* 0x000000100f0f7223 */ /* 0x008fc8000000000e */
[----:B--2---:R-:W-:-:S04]  /*0800*/  FFMA R15, R18, R17, R15 ;  /* 0x00000011120f7223 */ /* 0x004fc8000000000f */
[----:B----4-:R-:W-:-:S04]  /*0810*/  FFMA R15, R20, R19, R15 ;  /* 0x00000013140f7223 */ /* 0x010fc8000000000f */
[----:B-----5:R-:W-:-:S04]  /*0820*/  FFMA R15, R22, R21, R15 ;  /* 0x00000015160f7223 */ /* 0x020fc8000000000f */
[----:B------:R-:W-:-:S04]  /*0830*/  FFMA R15, R24, R23, R15 ;  /* 0x00000017180f7223 */ /* 0x000fc8000000000f */
[----:B------:R-:W-:-:S04]  /*0840*/  FFMA R13, R12, R13, R15 ;  /* 0x0000000d0c0d7223 */ /* 0x000fc8000000000f */
[----:B------:R-:W-:-:S04]  /*0850*/  FFMA R11, R6, R11, R13 ;  /* 0x0000000b060b7223 */ /* 0x000fc8000000000d */
[----:B------:R-:W-:-:S07]  /*0860*/  FFMA R14, R10, R25, R11 ;  /* 0x000000190a0e7223 */ /* 0x000fce000000000b */
.L_x_69:
        /* <DEDUP_REMOVED lines=13> */
[----:B-1----:R-:W-:-:S03]  /*0940*/  LEA R2, P0, R6, UR6, 0x2 ;  /* 0x0000000606027c11 */ /* 0x002fc6000f8010ff */
[----:B------:R-:W3:Y:S01]  /*0950*/  LDG.E.CONSTANT R11, desc[UR12][R10.64] ;  /* 0x0000000c0a0b7981 */ /* 0x000ee2000c1e9900 */
        /* <DEDUP_REMOVED lines=8> */
[----:B------:R-:W5:Y:S01]  /*09e0*/  LDG.E.CONSTANT R18, desc[UR12][R4.64+0xc] ;  /* 0x00000c0c04127981 */ /* 0x000f62000c1e9900 */
[----:B------:R-:W-:Y:S01]  /*09f0*/  UIADD3 UR4, UPT, UPT, UR4, 0x4, URZ ;  /* 0x0000000404047890 */ /* 0x000fe2000fffe0ff */
[----:B---3--:R-:W-:-:S04]  /*0a00*/  FFMA R6, R11, R6, R14 ;  /* 0x000000060b067223 */ /* 0x008fc8000000000e */
[----:B--2---:R-:W-:-:S04]  /*0a10*/  FFMA R6, R13, R12, R6 ;  /* 0x0000000c0d067223 */ /* 0x004fc80000000006 */
[----:B----4-:R-:W-:-:S04]  /*0a20*/  FFMA R6, R15, R16, R6 ;  /* 0x000000100f067223 */ /* 0x010fc80000000006 */
[----:B-----5:R-:W-:-:S07]  /*0a30*/  FFMA R14, R17, R18, R6 ;  /* 0x00000012110e7223 */ /* 0x020fce0000000006 */
.L_x_70:
[----:B------:R-:W-:Y:S05]  /*0a40*/  BRA.U !UP1, `(.L_x_66) ;  /* 0x0000000109507547 */ /* 0x000fea000b800000 */
[----:B------:R-:W0:Y:S01]  /*0a50*/  LDC.64 R4, c[0x0][0x380] ;  /* 0x0000e000ff047b82 */ /* 0x000e220000000a00 */
[----:B------:R-:W-:Y:S01]  /*0a60*/  IADD3 R11, PT, PT, R8, UR4, RZ ;  /* 0x00000004080b7c10 */ /* 0x000fe2000fffe0ff */
[----:B------:R-:W-:-:S06]  /*0a70*/  UIADD3 UR5, UPT, UPT, -UR5, URZ, URZ ;  /* 0x000000ff05057290 */ /* 0x000fcc000fffe1ff */
[----:B------:R-:W1:Y:S01]  /*0a80*/  LDC.64 R2, c[0x0][0x388] ;  /* 0x0000e200ff027b82 */ /* 0x000e620000000a00 */
[----:B0-----:R-:W-:Y:S01]  /*0a90*/  IMAD.WIDE.U32 R4, R11, 0x4, R4 ;  /* 0x000000040b047825 */ /* 0x001fe200078e0004 */
[----:B------:R-:W-:Y:S02]  /*0aa0*/  IADD3 R11, PT, PT, R9, UR4, RZ ;  /* 0x00000004090b7c10 */ /* 0x000fe4000fffe0ff */
[----:B------:R-:W-:Y:S02]  /*0ab0*/  MOV R6, R4 ;  /* 0x0000000400067202 */ /* 0x000fe40000000f00 */
[----:B------:R-:W-:-:S07]  /*0ac0*/  MOV R13, R5 ;  /* 0x00000005000d7202 */ /* 0x000fce0000000f00 */
.L_x_71:
[----:B-1----:R-:W-:Y:S01]  /*0ad0*/  IMAD.WIDE R4, R11, 0x4, R2 ;  /* 0x000000040b047825 */ /* 0x002fe200078e0202 */
[----:B------:R-:W-:Y:S02]  /*0ae0*/  MOV R9, R13 ;  /* 0x0000000d00097202 */ /* 0x000fe40000000f00 */
[----:B------:R-:W-:-:S03]  /*0af0*/  MOV R8, R6 ;  /* 0x0000000600087202 */ /* 0x000fc60000000f00 */
[----:B------:R-:W2:Y:S04]  /*0b00*/  LDG.E.CONSTANT R4, desc[UR12][R4.64] ;  /* 0x0000000c04047981 */ /* 0x000ea8000c1e9900 */
[----:B------:R-:W2:Y:S01]  /*0b10*/  LDG.E.CONSTANT R9, desc[UR12][R8.64] ;  /* 0x0000000c08097981 */ /* 0x000ea2000c1e9900 */
[----:B------:R-:W-:Y:S01]  /*0b20*/  UIADD3 UR5, UPT, UPT, UR5, 0x1, URZ ;  /* 0x0000000105057890 */ /* 0x000fe2000fffe0ff */
[----:B------:R-:W-:Y:S02]  /*0b30*/  IADD3 R6, P0, PT, R6, 0x4, RZ ;  /* 0x0000000406067810 */ /* 0x000fe40007f1e0ff */
[----:B------:R-:W-:Y:S01]  /*0b40*/  IADD3 R11, PT, PT, R11, 0x1, RZ ;  /* 0x000000010b0b7810 */ /* 0x000fe20007ffe0ff */
[----:B------:R-:W-:Y:S01]  /*0b50*/  UISETP.NE.AND UP0, UPT, UR5, URZ, UPT ;  /* 0x000000ff0500728c */ /* 0x000fe2000bf05270 */
[----:B------:R-:W-:Y:S01]  /*0b60*/  IADD3.X R13, PT, PT, RZ, R13, RZ, P0, !PT ;  /* 0x0000000dff0d7210 */ /* 0x000fe200007fe4ff */
[----:B--2---:R-:W-:-:S07]  /*0b70*/  FFMA R14, R9, R4, R14 ;  /* 0x00000004090e7223 */ /* 0x004fce000000000e */
[----:B------:R-:W-:Y:S05]  /*0b80*/  BRA.U UP0, `(.L_x_71) ;  /* 0xfffffffd00d07547 */ /* 0x000fea000b83ffff */
.L_x_66:
[----:B------:R-:W0:Y:S01]  /*0b90*/  LDC.64 R2, c[0x0][0x390] ;  /* 0x0000e400ff027b82 */ /* 0x000e220000000a00 */
[----:B------:R-:W-:-:S04]  /*0ba0*/  IMAD R7, R0, UR11, R7 ;  /* 0x0000000b00077c24 */ /* 0x000fc8000f8e0207 */
[----:B0-----:R-:W-:-:S05]  /*0bb0*/  IMAD.WIDE R2, R7, 0x4, R2 ;  /* 0x0000000407027825 */ /* 0x001fca00078e0202 */
[----:B------:R-:W-:Y:S01]  /*0bc0*/  STG.E desc[UR12][R2.64], R14 ;  /* 0x0000000e02007986 */ /* 0x000fe2000c10190c */
[----:B------:R-:W-:Y:S05]  /*0bd0*/  EXIT ;  /* 0x000000000000794d */ /* 0x000fea0003800000 */
.L_x_72:
        /* <DEDUP_REMOVED lines=10> */
.L_x_78:


//--------------------- .nv.shared._Z21flash_attention_tiledPKfS0_S0_Pfii --------------------------
	.section	.nv.shared._Z21flash_attention_tiledPKfS0_S0_Pfii,"aw",@nobits
	.sectionflags	@""
	.align	16
	.zero		1024


//--------------------- .nv.shared.reserved.0     --------------------------
	.section	.nv.shared.reserved.0,"aw",@nobits
	.weak		__nv_reservedSMEM_offset_0_alias
	.size		__nv_reservedSMEM_offset_0_alias, 0, 64
	.other		__nv_reservedSMEM_offset_0_alias,@"STO_CUDA_RESERVED_SHARED STV_DEFAULT"
__nv_reservedSMEM_offset_0_alias:
	.zero		0
	.zero		64


//--------------------- .nv.shared._Z9matmul_pvPKfS0_Pfii --------------------------
	.section	.nv.shared._Z9matmul_pvPKfS0_Pfii,"aw",@nobits
	.sectionflags	@""
	.align	16
	.zero		1024


//--------------------- .nv.shared._Z15softmax_inplacePfi --------------------------
	.section	.nv.shared._Z15softmax_inplacePfi,"aw",@nobits
	.sectionflags	@""
	.align	16
.nv.shared._Z15softmax_inplacePfi:
	.zero		1040


//--------------------- .nv.shared._Z9matmul_qkPKfS0_Pfii --------------------------
	.section	.nv.shared._Z9matmul_qkPKfS0_Pfii,"aw",@nobits
	.sectionflags	@""
	.align	16
	.zero		1024


//--------------------- .nv.constant0._Z21flash_attention_tiledPKfS0_S0_Pfii --------------------------
	.section	.nv.constant0._Z21flash_attention_tiledPKfS0_S0_Pfii,"a",@progbits
	.sectionflags	@""
	.align	4
.nv.constant0._Z21flash_attention_tiledPKfS0_S0_Pfii:
	.zero		936


//--------------------- .nv.constant0._Z9matmul_pvPKfS0_Pfii --------------------------
	.section	.nv.constant0._Z9matmul_pvPKfS0_Pfii,"a",@progbits
	.sectionflags	@""
	.align	4
.nv.constant0._Z9matmul_pvPKfS0_Pfii:
	.zero		928


//--------------------- .nv.constant0._Z15softmax_inplacePfi --------------------------
	.section	.nv.constant0._Z15softmax_inplacePfi,"a",@progbits
	.sectionflags	@""
	.align	4
.nv.constant0._Z15softmax_inplacePfi:
	.zero		908


//--------------------- .nv.constant0._Z9matmul_qkPKfS0_Pfii --------------------------
	.section	.nv.constant0._Z9matmul_qkPKfS0_Pfii,"a",@progbits
	.sectionflags	@""
	.align	4
.nv.constant0._Z9matmul_qkPKfS0_Pfii:
	.zero		928


//--------------------- SYMBOLS --------------------------

	.type		.nv.reservedSmem.offset0,@object
	.size		.nv.reservedSmem.offset0,0x4
	.type		.nv.reservedSmem.cap,@object
	.size		.nv.reservedSmem.cap,0x4
